	.target	sm_100a

	.elftype	@"ET_EXEC"


//--------------------- .note.nv.tkinfo           --------------------------
	.section	.note.nv.tkinfo,"",@"SHT_NOTE"
	.sectionflags	@"SHF_NOTE_NV_TKINFO"
	.tkinfo
        /*0018*/ 	.word	0x00000002
        /*0030*/ 	.string	""
        /*0030*/ 	.string	"ptxas"
        /*0030*/ 	.string	"Cuda compilation tools, release 13.0, V13.0.88"
        /*0030*/ 	.string	"Build cuda_13.0.r13.0/compiler.36424714_0"
        /*0030*/ 	.string	"-arch sm_100a -m 64 "



//--------------------- .note.nv.cuinfo           --------------------------
	.section	.note.nv.cuinfo,"",@"SHT_NOTE"
	.sectionflags	@"SHF_NOTE_NV_CUINFO"
        /*0018*/ 	.short	0x0002
        /*001a*/ 	.short	0x0064
        /*001c*/ 	.short	0x0082
	.zero		2


//--------------------- .nv.info                  --------------------------
	.section	.nv.info,"",@"SHT_CUDA_INFO"
	.align	4


	//----- nvinfo : EIATTR_REGCOUNT
	.align		4
        /*0000*/ 	.byte	0x04, 0x2f
        /*0002*/ 	.short	(.L_19 - .L_18)
	.align		4
.L_18:
        /*0004*/ 	.word	index@(_ZN7cutlass13device_kernelINS_4gemm6kernel13GemmUniversalIN4cute5tupleIJiiiiEEENS1_10collective13CollectiveMmaINS1_35MainloopSm100TmaUmmaWarpSpecializedILi5ELi2ELi4ENS5_IJNS4_1CILi2EEESB_NSA_ILi1EEEEEEEENS5_IJNSA_ILi64EEENSA_ILi128EEENSA_ILi32EEEEEENS_12float_e5m2_tENS5_IJlSC_lEEESJ_SK_NS4_8TiledMMAINS4_8MMA_AtomIJNS4_10MMA_TraitsINS4_19SM100_MMA_F8F6F4_SSEJSJ_SJ_fSF_SG_NS4_17integral_constantINS4_4UMMA5MajorELSR_0EEESS_NSP_INSQ_7ScaleInELST_0EEESU_EEEEEENS4_6LayoutINS5_IJSC_SC_SC_EEENS5_IJNSA_ILi0EEESZ_SZ_EEEEENS5_IJNS4_10UnderscoreES12_S12_EEEEENS4_23SM90_TMA_LOAD_MULTICASTENS4_14ComposedLayoutINS4_7SwizzleILi1ELi4ELi3EEENS4_18smem_ptr_flag_bitsILi8EEENSX_INS5_IJNSA_ILi8EEESH_EEENS5_IJSH_SC_EEEEEEEvNS4_8identityES15_S1F_vS1G_EENS_8epilogue10collective18CollectiveEpilogueINS1I_23Sm100TmaWarpSpecializedILi2ELi2ELi32ELb0ELb0EEEJSI_NS5_IJNSX_ISF_SC_EES1N_EEESJ_SK_SJ_SK_NS1I_6fusion15FusionCallbacksIS1M_NS1P_17LinearCombinationISJ_fSJ_fLNS_15FloatRoundStyleE2EEESI_S1O_JEEENS4_5SM1004TMEM4LOAD26SM100_TMEM_LOAD_16dp32b32xENS4_13SM90_TMA_LOADENS16_INS17_ILi2ELi4ELi3EEES1A_NSX_INS5_IJS1B_SF_EEENS5_IJSF_SC_EEEEEEENS4_39AutoVectorizingCopyWithAssumedAlignmentILi128EEENS4_14SM90_TMA_STOREES24_S26_S26_EEEvvEEEEvNT_6ParamsE)
        /*0008*/ 	.word	0x00000072


	//----- nvinfo : EIATTR_FRAME_SIZE
	.align		4
.L_19:
        /*000c*/ 	.byte	0x04, 0x11
        /*000e*/ 	.short	(.L_21 - .L_20)
	.align		4
.L_20:
        /*0010*/ 	.word	index@($__internal_2_$__cuda_sm10x_tcgen05_guardrail_trap_unallocated_columns_being_dealloced)
        /*0014*/ 	.word	0x00000000


	//----- nvinfo : EIATTR_FRAME_SIZE
	.align		4
.L_21:
        /*0018*/ 	.byte	0x04, 0x11
        /*001a*/ 	.short	(.L_23 - .L_22)
	.align		4
.L_22:
        /*001c*/ 	.word	index@($__internal_1_$__cuda_sm10x_tcgen05_guardrail_trap_phase_invalid_during_alloc)
        /*0020*/ 	.word	0x00000000


	//----- nvinfo : EIATTR_FRAME_SIZE
	.align		4
.L_23:
        /*0024*/ 	.byte	0x04, 0x11
        /*0026*/ 	.short	(.L_25 - .L_24)
	.align		4
.L_24:
        /*0028*/ 	.word	index@($__internal_0_$__cuda_sm10x_tcgen05_guardrail_trap_col_being_dealloced_not_returned_by_alloc)
        /*002c*/ 	.word	0x00000000


	//----- nvinfo : EIATTR_FRAME_SIZE
	.align		4
.L_25:
        /*0030*/ 	.byte	0x04, 0x11
        /*0032*/ 	.short	(.L_27 - .L_26)
	.align		4
.L_26:
        /*0034*/ 	.word	index@(_ZN7cutlass13device_kernelINS_4gemm6kernel13GemmUniversalIN4cute5tupleIJiiiiEEENS1_10collective13CollectiveMmaINS1_35MainloopSm100TmaUmmaWarpSpecializedILi5ELi2ELi4ENS5_IJNS4_1CILi2EEESB_NSA_ILi1EEEEEEEENS5_IJNSA_ILi64EEENSA_ILi128EEENSA_ILi32EEEEEENS_12float_e5m2_tENS5_IJlSC_lEEESJ_SK_NS4_8TiledMMAINS4_8MMA_AtomIJNS4_10MMA_TraitsINS4_19SM100_MMA_F8F6F4_SSEJSJ_SJ_fSF_SG_NS4_17integral_constantINS4_4UMMA5MajorELSR_0EEESS_NSP_INSQ_7ScaleInELST_0EEESU_EEEEEENS4_6LayoutINS5_IJSC_SC_SC_EEENS5_IJNSA_ILi0EEESZ_SZ_EEEEENS5_IJNS4_10UnderscoreES12_S12_EEEEENS4_23SM90_TMA_LOAD_MULTICASTENS4_14ComposedLayoutINS4_7SwizzleILi1ELi4ELi3EEENS4_18smem_ptr_flag_bitsILi8EEENSX_INS5_IJNSA_ILi8EEESH_EEENS5_IJSH_SC_EEEEEEEvNS4_8identityES15_S1F_vS1G_EENS_8epilogue10collective18CollectiveEpilogueINS1I_23Sm100TmaWarpSpecializedILi2ELi2ELi32ELb0ELb0EEEJSI_NS5_IJNSX_ISF_SC_EES1N_EEESJ_SK_SJ_SK_NS1I_6fusion15FusionCallbacksIS1M_NS1P_17LinearCombinationISJ_fSJ_fLNS_15FloatRoundStyleE2EEESI_S1O_JEEENS4_5SM1004TMEM4LOAD26SM100_TMEM_LOAD_16dp32b32xENS4_13SM90_TMA_LOADENS16_INS17_ILi2ELi4ELi3EEES1A_NSX_INS5_IJS1B_SF_EEENS5_IJSF_SC_EEEEEEENS4_39AutoVectorizingCopyWithAssumedAlignmentILi128EEENS4_14SM90_TMA_STOREES24_S26_S26_EEEvvEEEEvNT_6ParamsE)
        /*0038*/ 	.word	0x00000000


	//----- nvinfo : EIATTR_MIN_STACK_SIZE
	.align		4
.L_27:
        /*003c*/ 	.byte	0x04, 0x12
        /*003e*/ 	.short	(.L_29 - .L_28)
	.align		4
.L_28:
        /*0040*/ 	.word	index@(_ZN7cutlass13device_kernelINS_4gemm6kernel13GemmUniversalIN4cute5tupleIJiiiiEEENS1_10collective13CollectiveMmaINS1_35MainloopSm100TmaUmmaWarpSpecializedILi5ELi2ELi4ENS5_IJNS4_1CILi2EEESB_NSA_ILi1EEEEEEEENS5_IJNSA_ILi64EEENSA_ILi128EEENSA_ILi32EEEEEENS_12float_e5m2_tENS5_IJlSC_lEEESJ_SK_NS4_8TiledMMAINS4_8MMA_AtomIJNS4_10MMA_TraitsINS4_19SM100_MMA_F8F6F4_SSEJSJ_SJ_fSF_SG_NS4_17integral_constantINS4_4UMMA5MajorELSR_0EEESS_NSP_INSQ_7ScaleInELST_0EEESU_EEEEEENS4_6LayoutINS5_IJSC_SC_SC_EEENS5_IJNSA_ILi0EEESZ_SZ_EEEEENS5_IJNS4_10UnderscoreES12_S12_EEEEENS4_23SM90_TMA_LOAD_MULTICASTENS4_14ComposedLayoutINS4_7SwizzleILi1ELi4ELi3EEENS4_18smem_ptr_flag_bitsILi8EEENSX_INS5_IJNSA_ILi8EEESH_EEENS5_IJSH_SC_EEEEEEEvNS4_8identityES15_S1F_vS1G_EENS_8epilogue10collective18CollectiveEpilogueINS1I_23Sm100TmaWarpSpecializedILi2ELi2ELi32ELb0ELb0EEEJSI_NS5_IJNSX_ISF_SC_EES1N_EEESJ_SK_SJ_SK_NS1I_6fusion15FusionCallbacksIS1M_NS1P_17LinearCombinationISJ_fSJ_fLNS_15FloatRoundStyleE2EEESI_S1O_JEEENS4_5SM1004TMEM4LOAD26SM100_TMEM_LOAD_16dp32b32xENS4_13SM90_TMA_LOADENS16_INS17_ILi2ELi4ELi3EEES1A_NSX_INS5_IJS1B_SF_EEENS5_IJSF_SC_EEEEEEENS4_39AutoVectorizingCopyWithAssumedAlignmentILi128EEENS4_14SM90_TMA_STOREES24_S26_S26_EEEvvEEEEvNT_6ParamsE)
        /*0044*/ 	.word	0x00000000
.L_29:


//--------------------- .nv.compat                --------------------------
	.section	.nv.compat,"",@"SHT_CUDA_COMPAT_INFO"
	.align	4
        /*0000*/ 	.byte	0x02, 0x09, 0x01, 0x00, 0x02, 0x02, 0x02, 0x00, 0x02, 0x05, 0x05, 0x00, 0x03, 0x07, 0x01, 0x01
        /*0010*/ 	.byte	0x02, 0x03, 0x01, 0x00, 0x02, 0x06, 0x01, 0x00, 0x04, 0x0b, 0x08, 0x00, 0x09, 0x00, 0x00, 0x00
        /*0020*/ 	.byte	0x00, 0x00, 0x00, 0x00


//--------------------- .nv.info._ZN7cutlass13device_kernelINS_4gemm6kernel13GemmUniversalIN4cute5tupleIJiiiiEEENS1_10collective13CollectiveMmaINS1_35MainloopSm100TmaUmmaWarpSpecializedILi5ELi2ELi4ENS5_IJNS4_1CILi2EEESB_NSA_ILi1EEEEEEEENS5_IJNSA_ILi64EEENSA_ILi128EEENSA_ILi32EEEEEENS_12float_e5m2_tENS5_IJlSC_lEEESJ_SK_NS4_8TiledMMAINS4_8MMA_AtomIJNS4_10MMA_TraitsINS4_19SM100_MMA_F8F6F4_SSEJSJ_SJ_fSF_SG_NS4_17integral_constantINS4_4UMMA5MajorELSR_0EEESS_NSP_INSQ_7ScaleInELST_0EEESU_EEEEEENS4_6LayoutINS5_IJSC_SC_SC_EEENS5_IJNSA_ILi0EEESZ_SZ_EEEEENS5_IJNS4_10UnderscoreES12_S12_EEEEENS4_23SM90_TMA_LOAD_MULTICASTENS4_14ComposedLayoutINS4_7SwizzleILi1ELi4ELi3EEENS4_18smem_ptr_flag_bitsILi8EEENSX_INS5_IJNSA_ILi8EEESH_EEENS5_IJSH_SC_EEEEEEEvNS4_8identityES15_S1F_vS1G_EENS_8epilogue10collective18CollectiveEpilogueINS1I_23Sm100TmaWarpSpecializedILi2ELi2ELi32ELb0ELb0EEEJSI_NS5_IJNSX_ISF_SC_EES1N_EEESJ_SK_SJ_SK_NS1I_6fusion15FusionCallbacksIS1M_NS1P_17LinearCombinationISJ_fSJ_fLNS_15FloatRoundStyleE2EEESI_S1O_JEEENS4_5SM1004TMEM4LOAD26SM100_TMEM_LOAD_16dp32b32xENS4_13SM90_TMA_LOADENS16_INS17_ILi2ELi4ELi3EEES1A_NSX_INS5_IJS1B_SF_EEENS5_IJSF_SC_EEEEEEENS4_39AutoVectorizingCopyWithAssumedAlignmentILi128EEENS4_14SM90_TMA_STOREES24_S26_S26_EEEvvEEEEvNT_6ParamsE --------------------------
	.section	.nv.info._ZN7cutlass13device_kernelINS_4gemm6kernel13GemmUniversalIN4cute5tupleIJiiiiEEENS1_10collective13CollectiveMmaINS1_35MainloopSm100TmaUmmaWarpSpecializedILi5ELi2ELi4ENS5_IJNS4_1CILi2EEESB_NSA_ILi1EEEEEEEENS5_IJNSA_ILi64EEENSA_ILi128EEENSA_ILi32EEEEEENS_12float_e5m2_tENS5_IJlSC_lEEESJ_SK_NS4_8TiledMMAINS4_8MMA_AtomIJNS4_10MMA_TraitsINS4_19SM100_MMA_F8F6F4_SSEJSJ_SJ_fSF_SG_NS4_17integral_constantINS4_4UMMA5MajorELSR_0EEESS_NSP_INSQ_7ScaleInELST_0EEESU_EEEEEENS4_6LayoutINS5_IJSC_SC_SC_EEENS5_IJNSA_ILi0EEESZ_SZ_EEEEENS5_IJNS4_10UnderscoreES12_S12_EEEEENS4_23SM90_TMA_LOAD_MULTICASTENS4_14ComposedLayoutINS4_7SwizzleILi1ELi4ELi3EEENS4_18smem_ptr_flag_bitsILi8EEENSX_INS5_IJNSA_ILi8EEESH_EEENS5_IJSH_SC_EEEEEEEvNS4_8identityES15_S1F_vS1G_EENS_8epilogue10collective18CollectiveEpilogueINS1I_23Sm100TmaWarpSpecializedILi2ELi2ELi32ELb0ELb0EEEJSI_NS5_IJNSX_ISF_SC_EES1N_EEESJ_SK_SJ_SK_NS1I_6fusion15FusionCallbacksIS1M_NS1P_17LinearCombinationISJ_fSJ_fLNS_15FloatRoundStyleE2EEESI_S1O_JEEENS4_5SM1004TMEM4LOAD26SM100_TMEM_LOAD_16dp32b32xENS4_13SM90_TMA_LOADENS16_INS17_ILi2ELi4ELi3EEES1A_NSX_INS5_IJS1B_SF_EEENS5_IJSF_SC_EEEEEEENS4_39AutoVectorizingCopyWithAssumedAlignmentILi128EEENS4_14SM90_TMA_STOREES24_S26_S26_EEEvvEEEEvNT_6ParamsE,"",@"SHT_CUDA_INFO"
	.sectionflags	@""
	.align	4


	//----- nvinfo : EIATTR_CUDA_API_VERSION
	.align		4
        /*0000*/ 	.byte	0x04, 0x37
        /*0002*/ 	.short	(.L_31 - .L_30)
.L_30:
        /*0004*/ 	.word	0x00000082


	//----- nvinfo : EIATTR_KPARAM_INFO
	.align		4
.L_31:
        /*0008*/ 	.byte	0x04, 0x17
        /*000a*/ 	.short	(.L_33 - .L_32)
.L_32:
        /*000c*/ 	.word	0x00000000
        /*0010*/ 	.short	0x0000
        /*0012*/ 	.short	0x0000
        /*0014*/ 	.byte	0x00, 0xf0, 0x01, 0x20


	//----- nvinfo : EIATTR_AT_ENTRY_FRAGMENTS
	.align		4
.L_33:
        /*0018*/ 	.byte	0x04, 0x4f
        /*001a*/ 	.short	(.L_35 - .L_34)


	//   ....[0]....
.L_34:
        /*001c*/ 	.word	0x00000006


	//----- nvinfo : EIATTR_RESERVED_SMEM_USED
	.align		4
.L_35:
        /*0020*/ 	.byte	0x01, 0x41
	.zero		2


	//----- nvinfo : EIATTR_SPARSE_MMA_MASK
	.align		4
        /*0024*/ 	.byte	0x03, 0x50
        /*0026*/ 	.short	0x0000


	//----- nvinfo : EIATTR_TCGEN05_1CTA_USED
	.align		4
        /*0028*/ 	.byte	0x01, 0x51
	.zero		2


	//----- nvinfo : EIATTR_MAXREG_COUNT
	.align		4
        /*002c*/ 	.byte	0x03, 0x1b
        /*002e*/ 	.short	0x00ff


	//----- nvinfo : EIATTR_NUM_BARRIERS
	.align		4
        /*0030*/ 	.byte	0x02, 0x4c
        /*0032*/ 	.byte	0x07
	.zero		1


	//----- nvinfo : EIATTR_EXTERNS
	.align		4
        /*0034*/ 	.byte	0x04, 0x0f
        /*0036*/ 	.short	(.L_37 - .L_36)


	//   ....[0]....
	.align		4
.L_36:
        /*0038*/ 	.word	index@(__assertfail)


	//----- nvinfo : EIATTR_MERCURY_ISA_VERSION
	.align		4
.L_37:
        /*003c*/ 	.byte	0x03, 0x5f
        /*003e*/ 	.short	0x0101


	//----- nvinfo : EIATTR_INT_WARP_WIDE_INSTR_OFFSETS
	.align		4
        /*0040*/ 	.byte	0x04, 0x31
        /*0042*/ 	.short	(.L_39 - .L_38)


	//   ....[0]....
.L_38:
        /*0044*/ 	.word	0x00003d50


	//   ....[1]....
        /*0048*/ 	.word	0x00003d70


	//   ....[2]....
        /*004c*/ 	.word	0x00003da0


	//   ....[3]....
        /*0050*/ 	.word	0x000048e0


	//   ....[4]....
        /*0054*/ 	.word	0x00004950


	//   ....[5]....
        /*0058*/ 	.word	0x00004a20


	//   ....[6]....
        /*005c*/ 	.word	0x00004ad0


	//----- nvinfo : EIATTR_COOP_GROUP_MASK_REGIDS
	.align		4
.L_39:
        /*0060*/ 	.byte	0x04, 0x29
        /*0062*/ 	.short	(.L_41 - .L_40)


	//   ....[0]....
.L_40:
        /*0064*/ 	.word	0xffffffff


	//   ....[1]....
        /*0068*/ 	.word	0xffffffff


	//   ....[2]....
        /*006c*/ 	.word	0xffffffff


	//   ....[3]....
        /*0070*/ 	.word	0xffffffff


	//   ....[4]....
        /*0074*/ 	.word	0xffffffff


	//   ....[5]....
        /*0078*/ 	.word	0xffffffff


	//   ....[6]....
        /*007c*/ 	.word	0xffffffff


	//   ....[7]....
        /*0080*/ 	.word	0xffffffff


	//   ....[8]....
        /*0084*/ 	.word	0xffffffff


	//   ....[9]....
        /*0088*/ 	.word	0xffffffff


	//   ....[10]....
        /*008c*/ 	.word	0xffffffff


	//   ....[11]....
        /*0090*/ 	.word	0xffffffff


	//   ....[12]....
        /*0094*/ 	.word	0xffffffff


	//   ....[13]....
        /*0098*/ 	.word	0xffffffff


	//----- nvinfo : EIATTR_COOP_GROUP_INSTR_OFFSETS
	.align		4
.L_41:
        /*009c*/ 	.byte	0x04, 0x28
        /*009e*/ 	.short	(.L_43 - .L_42)


	//   ....[0]....
.L_42:
        /*00a0*/ 	.word	0x00000080


	//   ....[1]....
        /*00a4*/ 	.word	0x000004f0


	//   ....[2]....
        /*00a8*/ 	.word	0x000006c0


	//   ....[3]....
        /*00ac*/ 	.word	0x00000820


	//   ....[4]....
        /*00b0*/ 	.word	0x00000920


	//   ....[5]....
        /*00b4*/ 	.word	0x00000a90


	//   ....[6]....
        /*00b8*/ 	.word	0x00000c30


	//   ....[7]....
        /*00bc*/ 	.word	0x00000de0


	//   ....[8]....
        /*00c0*/ 	.word	0x00002130


	//   ....[9]....
        /*00c4*/ 	.word	0x00003090


	//   ....[10]....
        /*00c8*/ 	.word	0x000032a0


	//   ....[11]....
        /*00cc*/ 	.word	0x000032d0


	//   ....[12]....
        /*00d0*/ 	.word	0x00003c30


	//   ....[13]....
        /*00d4*/ 	.word	0x00003e60


	//----- nvinfo : EIATTR_VRC_CTA_INIT_COUNT
	.align		4
.L_43:
        /*00d8*/ 	.byte	0x02, 0x4a
        /*00da*/ 	.byte	0x80
	.zero		1


	//----- nvinfo : EIATTR_SYSCALL_OFFSETS
	.align		4
        /*00dc*/ 	.byte	0x04, 0x46
        /*00de*/ 	.short	(.L_45 - .L_44)


	//   ....[0]....
.L_44:
        /*00e0*/ 	.word	0x000056e0


	//   ....[1]....
        /*00e4*/ 	.word	0x00005820


	//   ....[2]....
        /*00e8*/ 	.word	0x00006050


	//   ....[3]....
        /*00ec*/ 	.word	0x00006de0


	//----- nvinfo : EIATTR_MBARRIER_INSTR_OFFSETS
	.align		4
.L_45:
        /*00f0*/ 	.byte	0x04, 0x39
        /*00f2*/ 	.short	(.L_47 - .L_46)


	//   ....[0]....
.L_46:
        /*00f4*/ 	.word	0x00000610
        /*00f8*/ 	.word	0x000000ff
        /*00fc*/ 	.word	0x00000000
        /*0100*/ 	.short	0x0100
        /*0102*/ 	.byte	0x04
	.zero		1


	//   ....[1]....
        /*0104*/ 	.word	0x00000620
        /*0108*/ 	.word	0x000000ff
        /*010c*/ 	.word	0x00000028
        /*0110*/ 	.short	0x0100
        /*0112*/ 	.byte	0x04
	.zero		1


	//   ....[2]....
        /*0114*/ 	.word	0x00000630
        /*0118*/ 	.word	0x000000ff
        /*011c*/ 	.word	0x00000008
        /*0120*/ 	.short	0x0100
        /*0122*/ 	.byte	0x04
	.zero		1


	//   ....[3]....
        /*0124*/ 	.word	0x00000640
        /*0128*/ 	.word	0x000000ff
        /*012c*/ 	.word	0x00000030
        /*0130*/ 	.short	0x0100
        /*0132*/ 	.byte	0x04
	.zero		1


	//   ....[4]....
        /*0134*/ 	.word	0x00000650
        /*0138*/ 	.word	0x000000ff
        /*013c*/ 	.word	0x00000010
        /*0140*/ 	.short	0x0100
        /*0142*/ 	.byte	0x04
	.zero		1


	//   ....[5]....
        /*0144*/ 	.word	0x00000660
        /*0148*/ 	.word	0x000000ff
        /*014c*/ 	.word	0x00000038
        /*0150*/ 	.short	0x0100
        /*0152*/ 	.byte	0x04
	.zero		1


	//   ....[6]....
        /*0154*/ 	.word	0x00000670
        /*0158*/ 	.word	0x000000ff
        /*015c*/ 	.word	0x00000018
        /*0160*/ 	.short	0x0100
        /*0162*/ 	.byte	0x04
	.zero		1


	//   ....[7]....
        /*0164*/ 	.word	0x00000680
        /*0168*/ 	.word	0x000000ff
        /*016c*/ 	.word	0x00000040
        /*0170*/ 	.short	0x0100
        /*0172*/ 	.byte	0x04
	.zero		1


	//   ....[8]....
        /*0174*/ 	.word	0x00000690
        /*0178*/ 	.word	0x000000ff
        /*017c*/ 	.word	0x00000020
        /*0180*/ 	.short	0x0100
        /*0182*/ 	.byte	0x04
	.zero		1


	//   ....[9]....
        /*0184*/ 	.word	0x000006a0
        /*0188*/ 	.word	0x000000ff
        /*018c*/ 	.word	0x00000048
        /*0190*/ 	.short	0x0100
        /*0192*/ 	.byte	0x04
	.zero		1


	//   ....[10]....
        /*0194*/ 	.word	0x000007d0
        /*0198*/ 	.word	0x000000ff
        /*019c*/ 	.word	0x00000050
        /*01a0*/ 	.short	0x0100
        /*01a2*/ 	.byte	0x04
	.zero		1


	//   ....[11]....
        /*01a4*/ 	.word	0x000007e0
        /*01a8*/ 	.word	0x000000ff
        /*01ac*/ 	.word	0x00000060
        /*01b0*/ 	.short	0x0100
        /*01b2*/ 	.byte	0x04
	.zero		1


	//   ....[12]....
        /*01b4*/ 	.word	0x000007f0
        /*01b8*/ 	.word	0x000000ff
        /*01bc*/ 	.word	0x00000058
        /*01c0*/ 	.short	0x0100
        /*01c2*/ 	.byte	0x04
	.zero		1


	//   ....[13]....
        /*01c4*/ 	.word	0x00000800
        /*01c8*/ 	.word	0x000000ff
        /*01cc*/ 	.word	0x00000068
        /*01d0*/ 	.short	0x0100
        /*01d2*/ 	.byte	0x04
	.zero		1


	//   ....[14]....
        /*01d4*/ 	.word	0x000008f0
        /*01d8*/ 	.word	0x000000ff
        /*01dc*/ 	.word	0x00000070
        /*01e0*/ 	.short	0x0100
        /*01e2*/ 	.byte	0x06
	.zero		1


	//   ....[15]....
        /*01e4*/ 	.word	0x00000900
        /*01e8*/ 	.word	0x000000ff
        /*01ec*/ 	.word	0x00000078
        /*01f0*/ 	.short	0x0100
        /*01f2*/ 	.byte	0x06
	.zero		1


	//   ....[16]....
        /*01f4*/ 	.word	0x00000a40
        /*01f8*/ 	.word	0x000000ff
        /*01fc*/ 	.word	0x00000080
        /*0200*/ 	.short	0x0100
        /*0202*/ 	.byte	0x06
	.zero		1


	//   ....[17]....
        /*0204*/ 	.word	0x00000a50
        /*0208*/ 	.word	0x000000ff
        /*020c*/ 	.word	0x00000090
        /*0210*/ 	.short	0x0100
        /*0212*/ 	.byte	0x06
	.zero		1


	//   ....[18]....
        /*0214*/ 	.word	0x00000a60
        /*0218*/ 	.word	0x000000ff
        /*021c*/ 	.word	0x00000088
        /*0220*/ 	.short	0x0100
        /*0222*/ 	.byte	0x06
	.zero		1


	//   ....[19]....
        /*0224*/ 	.word	0x00000a70
        /*0228*/ 	.word	0x000000ff
        /*022c*/ 	.word	0x00000098
        /*0230*/ 	.short	0x0100
        /*0232*/ 	.byte	0x06
	.zero		1


	//   ....[20]....
        /*0234*/ 	.word	0x00000ba0
        /*0238*/ 	.word	0x000000ff
        /*023c*/ 	.word	0x000000a0
        /*0240*/ 	.short	0x0100
        /*0242*/ 	.byte	0x04
	.zero		1


	//   ....[21]....
        /*0244*/ 	.word	0x00000bb0
        /*0248*/ 	.word	0x000000ff
        /*024c*/ 	.word	0x000000c0
        /*0250*/ 	.short	0x0100
        /*0252*/ 	.byte	0x04
	.zero		1


	//   ....[22]....
        /*0254*/ 	.word	0x00000bc0
        /*0258*/ 	.word	0x000000ff
        /*025c*/ 	.word	0x000000a8
        /*0260*/ 	.short	0x0100
        /*0262*/ 	.byte	0x04
	.zero		1


	//   ....[23]....
        /*0264*/ 	.word	0x00000bd0
        /*0268*/ 	.word	0x000000ff
        /*026c*/ 	.word	0x000000c8
        /*0270*/ 	.short	0x0100
        /*0272*/ 	.byte	0x04
	.zero		1


	//   ....[24]....
        /*0274*/ 	.word	0x00000be0
        /*0278*/ 	.word	0x000000ff
        /*027c*/ 	.word	0x000000b0
        /*0280*/ 	.short	0x0100
        /*0282*/ 	.byte	0x04
	.zero		1


	//   ....[25]....
        /*0284*/ 	.word	0x00000bf0
        /*0288*/ 	.word	0x000000ff
        /*028c*/ 	.word	0x000000d0
        /*0290*/ 	.short	0x0100
        /*0292*/ 	.byte	0x04
	.zero		1


	//   ....[26]....
        /*0294*/ 	.word	0x00000c00
        /*0298*/ 	.word	0x000000ff
        /*029c*/ 	.word	0x000000b8
        /*02a0*/ 	.short	0x0100
        /*02a2*/ 	.byte	0x04
	.zero		1


	//   ....[27]....
        /*02a4*/ 	.word	0x00000c10
        /*02a8*/ 	.word	0x000000ff
        /*02ac*/ 	.word	0x000000d8
        /*02b0*/ 	.short	0x0100
        /*02b2*/ 	.byte	0x04
	.zero		1


	//   ....[28]....
        /*02b4*/ 	.word	0x00000d00
        /*02b8*/ 	.word	0x000000ff
        /*02bc*/ 	.word	0x000000e0
        /*02c0*/ 	.short	0x0100
        /*02c2*/ 	.byte	0x04
	.zero		1


	//   ....[29]....
        /*02c4*/ 	.word	0x00000d10
        /*02c8*/ 	.word	0x000000ff
        /*02cc*/ 	.word	0x000000f0
        /*02d0*/ 	.short	0x0100
        /*02d2*/ 	.byte	0x04
	.zero		1


	//   ....[30]....
        /*02d4*/ 	.word	0x00000d20
        /*02d8*/ 	.word	0x000000ff
        /*02dc*/ 	.word	0x000000e8
        /*02e0*/ 	.short	0x0100
        /*02e2*/ 	.byte	0x04
	.zero		1


	//   ....[31]....
        /*02e4*/ 	.word	0x00000d30
        /*02e8*/ 	.word	0x000000ff
        /*02ec*/ 	.word	0x000000f8
        /*02f0*/ 	.short	0x0100
        /*02f2*/ 	.byte	0x04
	.zero		1


	//   ....[32]....
        /*02f4*/ 	.word	0x000019c0
        /*02f8*/ 	.word	0x00000000
        /*02fc*/ 	.word	0x000000f0
        /*0300*/ 	.short	0x010a
        /*0302*/ 	.byte	0xff
	.zero		1


	//   ....[33]....
        /*0304*/ 	.word	0x000019e0
        /*0308*/ 	.word	0x00000000
        /*030c*/ 	.word	0x000000e0
        /*0310*/ 	.short	0x0101
        /*0312*/ 	.byte	0xff
	.zero		1


	//   ....[34]....
        /*0314*/ 	.word	0x00001aa0
        /*0318*/ 	.word	0x000000ff
        /*031c*/ 	.word	0x00000028
        /*0320*/ 	.short	0x010a
        /*0322*/ 	.byte	0x04
	.zero		1


	//   ....[35]....
        /*0324*/ 	.word	0x00001b30
        /*0328*/ 	.word	0x000000ff
        /*032c*/ 	.word	0x00000028
        /*0330*/ 	.short	0x010a
        /*0332*/ 	.byte	0x21
	.zero		1


	//   ....[36]....
        /*0334*/ 	.word	0x00001cc0
        /*0338*/ 	.word	0x000000ff
        /*033c*/ 	.word	0x00000028
        /*0340*/ 	.short	0x010a
        /*0342*/ 	.byte	0x05
	.zero		1


	//   ....[37]....
        /*0344*/ 	.word	0x00001df0
        /*0348*/ 	.word	0x000000ff
        /*034c*/ 	.word	0x00000078
        /*0350*/ 	.short	0x0101
        /*0352*/ 	.byte	0x15
	.zero		1


	//   ....[38]....
        /*0354*/ 	.word	0x00001e10
        /*0358*/ 	.word	0x000000ff
        /*035c*/ 	.word	0x00000028
        /*0360*/ 	.short	0x010a
        /*0362*/ 	.byte	0x04
	.zero		1


	//   ....[39]....
        /*0364*/ 	.word	0x00001e90
        /*0368*/ 	.word	0x000000ff
        /*036c*/ 	.word	0x00000028
        /*0370*/ 	.short	0x010a
        /*0372*/ 	.byte	0x11
	.zero		1


	//   ....[40]....
        /*0374*/ 	.word	0x00002020
        /*0378*/ 	.word	0x000000ff
        /*037c*/ 	.word	0x00000028
        /*0380*/ 	.short	0x010a
        /*0382*/ 	.byte	0x05
	.zero		1


	//   ....[41]....
        /*0384*/ 	.word	0x00002160
        /*0388*/ 	.word	0x00000003
        /*038c*/ 	.word	0x00000080
        /*0390*/ 	.short	0x010a
        /*0392*/ 	.byte	0xff
	.zero		1


	//   ....[42]....
        /*0394*/ 	.word	0x000022b0
        /*0398*/ 	.word	0x00000000
        /*039c*/ 	.word	0x00000000
        /*03a0*/ 	.short	0x0101
        /*03a2*/ 	.byte	0xff
	.zero		1


	//   ....[43]....
        /*03a4*/ 	.word	0x00002850
        /*03a8*/ 	.word	0x000000ff
        /*03ac*/ 	.word	0x00000000
        /*03b0*/ 	.short	0x010a
        /*03b2*/ 	.byte	0x04
	.zero		1


	//   ....[44]....
        /*03b4*/ 	.word	0x000028e0
        /*03b8*/ 	.word	0x000000ff
        /*03bc*/ 	.word	0x00000000
        /*03c0*/ 	.short	0x010a
        /*03c2*/ 	.byte	0x05
	.zero		1


	//   ....[45]....
        /*03c4*/ 	.word	0x00002970
        /*03c8*/ 	.word	0x000000ff
        /*03cc*/ 	.word	0x00000000
        /*03d0*/ 	.short	0x010a
        /*03d2*/ 	.byte	0x05
	.zero		1


	//   ....[46]....
        /*03d4*/ 	.word	0x00002a00
        /*03d8*/ 	.word	0x000000ff
        /*03dc*/ 	.word	0x00000000
        /*03e0*/ 	.short	0x010a
        /*03e2*/ 	.byte	0x05
	.zero		1


	//   ....[47]....
        /*03e4*/ 	.word	0x00002aa0
        /*03e8*/ 	.word	0x00000000
        /*03ec*/ 	.word	0x00000000
        /*03f0*/ 	.short	0x010a
        /*03f2*/ 	.byte	0xff
	.zero		1


	//   ....[48]....
        /*03f4*/ 	.word	0x00002be0
        /*03f8*/ 	.word	0x00000002
        /*03fc*/ 	.word	0x000000e0
        /*0400*/ 	.short	0x010a
        /*0402*/ 	.byte	0xff
	.zero		1


	//   ....[49]....
        /*0404*/ 	.word	0x00002c40
        /*0408*/ 	.word	0x00000004
        /*040c*/ 	.word	0x00000000
        /*0410*/ 	.short	0x0101
        /*0412*/ 	.byte	0xff
	.zero		1


	//   ....[50]....
        /*0414*/ 	.word	0x00002c60
        /*0418*/ 	.word	0x000000ff
        /*041c*/ 	.word	0x00000090
        /*0420*/ 	.short	0x010a
        /*0422*/ 	.byte	0x04
	.zero		1


	//   ....[51]....
        /*0424*/ 	.word	0x00002d80
        /*0428*/ 	.word	0x00000002
        /*042c*/ 	.word	0x00000080
        /*0430*/ 	.short	0x010a
        /*0432*/ 	.byte	0xff
	.zero		1


	//   ....[52]....
        /*0434*/ 	.word	0x00002e90
        /*0438*/ 	.word	0x00000002
        /*043c*/ 	.word	0x00000000
        /*0440*/ 	.short	0x0101
        /*0442*/ 	.byte	0xff
	.zero		1


	//   ....[53]....
        /*0444*/ 	.word	0x00002f20
        /*0448*/ 	.word	0x000000ff
        /*044c*/ 	.word	0x00000090
        /*0450*/ 	.short	0x0106
        /*0452*/ 	.byte	0x04
	.zero		1


	//   ....[54]....
        /*0454*/ 	.word	0x00002f40
        /*0458*/ 	.word	0x000000ff
        /*045c*/ 	.word	0x00000090
        /*0460*/ 	.short	0x010a
        /*0462*/ 	.byte	0x04
	.zero		1


	//   ....[55]....
        /*0464*/ 	.word	0x00002fd0
        /*0468*/ 	.word	0x000000ff
        /*046c*/ 	.word	0x00000090
        /*0470*/ 	.short	0x0106
        /*0472*/ 	.byte	0x07
	.zero		1


	//   ....[56]....
        /*0474*/ 	.word	0x00003010
        /*0478*/ 	.word	0x00000000
        /*047c*/ 	.word	0x00000090
        /*0480*/ 	.short	0x010a
        /*0482*/ 	.byte	0xff
	.zero		1


	//   ....[57]....
        /*0484*/ 	.word	0x00003510
        /*0488*/ 	.word	0x00000000
        /*048c*/ 	.word	0x00000080
        /*0490*/ 	.short	0x010a
        /*0492*/ 	.byte	0xff
	.zero		1


	//   ....[58]....
        /*0494*/ 	.word	0x00003610
        /*0498*/ 	.word	0x00000003
        /*049c*/ 	.word	0x00000000
        /*04a0*/ 	.short	0x0101
        /*04a2*/ 	.byte	0xff
	.zero		1


	//   ....[59]....
        /*04a4*/ 	.word	0x00003620
        /*04a8*/ 	.word	0x000000ff
        /*04ac*/ 	.word	0x00000000
        /*04b0*/ 	.short	0x010a
        /*04b2*/ 	.byte	0x04
	.zero		1


	//   ....[60]....
        /*04b4*/ 	.word	0x00003640
        /*04b8*/ 	.word	0x000000ff
        /*04bc*/ 	.word	0x000000c0
        /*04c0*/ 	.short	0x010a
        /*04c2*/ 	.byte	0x13
	.zero		1


	//   ....[61]....
        /*04c4*/ 	.word	0x00003780
        /*04c8*/ 	.word	0x000000ff
        /*04cc*/ 	.word	0x00000000
        /*04d0*/ 	.short	0x010a
        /*04d2*/ 	.byte	0x06
	.zero		1


	//   ....[62]....
        /*04d4*/ 	.word	0x00003880
        /*04d8*/ 	.word	0x000000ff
        /*04dc*/ 	.word	0x00000000
        /*04e0*/ 	.short	0x010a
        /*04e2*/ 	.byte	0x04
	.zero		1


	//   ....[63]....
        /*04e4*/ 	.word	0x00003a60
        /*04e8*/ 	.word	0x000000ff
        /*04ec*/ 	.word	0x00000000
        /*04f0*/ 	.short	0x010a
        /*04f2*/ 	.byte	0x04
	.zero		1


	//   ....[64]....
        /*04f4*/ 	.word	0x00003af0
        /*04f8*/ 	.word	0x000000ff
        /*04fc*/ 	.word	0x00000000
        /*0500*/ 	.short	0x010a
        /*0502*/ 	.byte	0x05
	.zero		1


	//   ....[65]....
        /*0504*/ 	.word	0x00003b80
        /*0508*/ 	.word	0x000000ff
        /*050c*/ 	.word	0x00000000
        /*0510*/ 	.short	0x010a
        /*0512*/ 	.byte	0x05
	.zero		1


	//   ....[66]....
        /*0514*/ 	.word	0x00003c10
        /*0518*/ 	.word	0x000000ff
        /*051c*/ 	.word	0x00000000
        /*0520*/ 	.short	0x010a
        /*0522*/ 	.byte	0x04
	.zero		1


	//   ....[67]....
        /*0524*/ 	.word	0x000040e0
        /*0528*/ 	.word	0x0000000c
        /*052c*/ 	.word	0x00000080
        /*0530*/ 	.short	0x010a
        /*0532*/ 	.byte	0xff
	.zero		1


	//   ....[68]....
        /*0534*/ 	.word	0x00004250
        /*0538*/ 	.word	0x00000000
        /*053c*/ 	.word	0x00000000
        /*0540*/ 	.short	0x0101
        /*0542*/ 	.byte	0xff
	.zero		1


	//   ....[69]....
        /*0544*/ 	.word	0x000046e0
        /*0548*/ 	.word	0x000000ff
        /*054c*/ 	.word	0x00000078
        /*0550*/ 	.short	0x010a
        /*0552*/ 	.byte	0x15
	.zero		1


	//   ....[70]....
        /*0554*/ 	.word	0x00004860
        /*0558*/ 	.word	0x000000ff
        /*055c*/ 	.word	0x00000060
        /*0560*/ 	.short	0x010a
        /*0562*/ 	.byte	0x15
	.zero		1


	//   ....[71]....
        /*0564*/ 	.word	0x000049d0
        /*0568*/ 	.word	0x000000ff
        /*056c*/ 	.word	0x00000050
        /*0570*/ 	.short	0x010b
        /*0572*/ 	.byte	0x15
	.zero		1


	//   ....[72]....
        /*0574*/ 	.word	0x000049e0
        /*0578*/ 	.word	0x000000ff
        /*057c*/ 	.word	0x00000000
        /*0580*/ 	.short	0x0101
        /*0582*/ 	.byte	0x22
	.zero		1


	//   ....[73]....
        /*0584*/ 	.word	0x000049f0
        /*0588*/ 	.word	0x000000ff
        /*058c*/ 	.word	0x00000068
        /*0590*/ 	.short	0x010a
        /*0592*/ 	.byte	0x15
	.zero		1


	//   ....[74]....
        /*0594*/ 	.word	0x00004bd0
        /*0598*/ 	.word	0x000000ff
        /*059c*/ 	.word	0x00000058
        /*05a0*/ 	.short	0x010b
        /*05a2*/ 	.byte	0x15
	.zero		1


	//   ....[75]....
        /*05a4*/ 	.word	0x00004be0
        /*05a8*/ 	.word	0x000000ff
        /*05ac*/ 	.word	0x00000000
        /*05b0*/ 	.short	0x0101
        /*05b2*/ 	.byte	0x21
	.zero		1


	//   ....[76]....
        /*05b4*/ 	.word	0x00004c10
        /*05b8*/ 	.word	0x000000ff
        /*05bc*/ 	.word	0x00000060
        /*05c0*/ 	.short	0x010a
        /*05c2*/ 	.byte	0x15
	.zero		1


	//   ....[77]....
        /*05c4*/ 	.word	0x00004c50
        /*05c8*/ 	.word	0x00000000
        /*05cc*/ 	.word	0x00000068
        /*05d0*/ 	.short	0x010a
        /*05d2*/ 	.byte	0xff
	.zero		1


	//   ....[78]....
        /*05d4*/ 	.word	0x00004f80
        /*05d8*/ 	.word	0x00000003
        /*05dc*/ 	.word	0x00000080
        /*05e0*/ 	.short	0x010a
        /*05e2*/ 	.byte	0xff
	.zero		1


	//   ....[79]....
        /*05e4*/ 	.word	0x00005100
        /*05e8*/ 	.word	0x00000000
        /*05ec*/ 	.word	0x00000000
        /*05f0*/ 	.short	0x0101
        /*05f2*/ 	.byte	0xff
	.zero		1


	//   ....[80]....
        /*05f4*/ 	.word	0x00005c40
        /*05f8*/ 	.word	0x00000002
        /*05fc*/ 	.word	0x00000050
        /*0600*/ 	.short	0x010a
        /*0602*/ 	.byte	0xff
	.zero		1


	//   ....[81]....
        /*0604*/ 	.word	0x00005cb0
        /*0608*/ 	.word	0x00000064
        /*060c*/ 	.word	0x000000a0
        /*0610*/ 	.short	0x010a
        /*0612*/ 	.byte	0xff
	.zero		1


	//   ....[82]....
        /*0614*/ 	.word	0x00005da0
        /*0618*/ 	.word	0x00000002
        /*061c*/ 	.word	0x00000050
        /*0620*/ 	.short	0x010a
        /*0622*/ 	.byte	0xff
	.zero		1


	//   ....[83]....
        /*0624*/ 	.word	0x00005eb0
        /*0628*/ 	.word	0x00000000
        /*062c*/ 	.word	0x00000000
        /*0630*/ 	.short	0x0101
        /*0632*/ 	.byte	0xff
	.zero		1


	//   ....[84]....
        /*0634*/ 	.word	0x00005f30
        /*0638*/ 	.word	0x00000064
        /*063c*/ 	.word	0x000000a0
        /*0640*/ 	.short	0x010a
        /*0642*/ 	.byte	0xff
	.zero		1


	//   ....[85]....
        /*0644*/ 	.word	0x00006a80
        /*0648*/ 	.word	0x0000006d
        /*064c*/ 	.word	0x00000050
        /*0650*/ 	.short	0x010a
        /*0652*/ 	.byte	0xff
	.zero		1


	//   ....[86]....
        /*0654*/ 	.word	0x00006b50
        /*0658*/ 	.word	0x0000006d
        /*065c*/ 	.word	0x00000050
        /*0660*/ 	.short	0x010a
        /*0662*/ 	.byte	0xff
	.zero		1


	//   ....[87]....
        /*0664*/ 	.word	0x00006c60
        /*0668*/ 	.word	0x00000000
        /*066c*/ 	.word	0x00000000
        /*0670*/ 	.short	0x0101
        /*0672*/ 	.byte	0xff
	.zero		1


	//   ....[88]....
        /*0674*/ 	.word	0x000070f0
        /*0678*/ 	.word	0x000000ff
        /*067c*/ 	.word	0x00000000
        /*0680*/ 	.short	0x0101
        /*0682*/ 	.byte	0x04
	.zero		1


	//   ....[89]....
        /*0684*/ 	.word	0x00007900
        /*0688*/ 	.word	0x00000000
        /*068c*/ 	.word	0x000000f0
        /*0690*/ 	.short	0x010a
        /*0692*/ 	.byte	0xff
	.zero		1


	//   ....[90]....
        /*0694*/ 	.word	0x00007960
        /*0698*/ 	.word	0x00000000
        /*069c*/ 	.word	0x00000028
        /*06a0*/ 	.short	0x010a
        /*06a2*/ 	.byte	0xff
	.zero		1


	//   ....[91]....
        /*06a4*/ 	.word	0x000079c0
        /*06a8*/ 	.word	0x00000000
        /*06ac*/ 	.word	0x00000028
        /*06b0*/ 	.short	0x010a
        /*06b2*/ 	.byte	0xff
	.zero		1


	//   ....[92]....
        /*06b4*/ 	.word	0x00007a10
        /*06b8*/ 	.word	0x00000003
        /*06bc*/ 	.word	0x00000080
        /*06c0*/ 	.short	0x010a
        /*06c2*/ 	.byte	0xff
	.zero		1


	//   ....[93]....
        /*06c4*/ 	.word	0x00007a70
        /*06c8*/ 	.word	0x00000000
        /*06cc*/ 	.word	0x00000000
        /*06d0*/ 	.short	0x010a
        /*06d2*/ 	.byte	0xff
	.zero		1


	//   ....[94]....
        /*06d4*/ 	.word	0x00007ad0
        /*06d8*/ 	.word	0x00000000
        /*06dc*/ 	.word	0x00000000
        /*06e0*/ 	.short	0x010a
        /*06e2*/ 	.byte	0xff
	.zero		1


	//   ....[95]....
        /*06e4*/ 	.word	0x00007b30
        /*06e8*/ 	.word	0x00000000
        /*06ec*/ 	.word	0x00000000
        /*06f0*/ 	.short	0x010a
        /*06f2*/ 	.byte	0xff
	.zero		1


	//   ....[96]....
        /*06f4*/ 	.word	0x00007b90
        /*06f8*/ 	.word	0x00000000
        /*06fc*/ 	.word	0x00000000
        /*0700*/ 	.short	0x010a
        /*0702*/ 	.byte	0xff
	.zero		1


	//   ....[97]....
        /*0704*/ 	.word	0x00007be0
        /*0708*/ 	.word	0x00000002
        /*070c*/ 	.word	0x000000e0
        /*0710*/ 	.short	0x010a
        /*0712*/ 	.byte	0xff
	.zero		1


	//   ....[98]....
        /*0714*/ 	.word	0x00007c40
        /*0718*/ 	.word	0x00000002
        /*071c*/ 	.word	0x00000090
        /*0720*/ 	.short	0x010a
        /*0722*/ 	.byte	0xff
	.zero		1


	//   ....[99]....
        /*0724*/ 	.word	0x00007c90
        /*0728*/ 	.word	0x00000002
        /*072c*/ 	.word	0x00000080
        /*0730*/ 	.short	0x010a
        /*0732*/ 	.byte	0xff
	.zero		1


	//   ....[100]....
        /*0734*/ 	.word	0x00007cf0
        /*0738*/ 	.word	0x00000000
        /*073c*/ 	.word	0x00000090
        /*0740*/ 	.short	0x010a
        /*0742*/ 	.byte	0xff
	.zero		1


	//   ....[101]....
        /*0744*/ 	.word	0x00007d40
        /*0748*/ 	.word	0x00000000
        /*074c*/ 	.word	0x00000080
        /*0750*/ 	.short	0x010a
        /*0752*/ 	.byte	0xff
	.zero		1


	//   ....[102]....
        /*0754*/ 	.word	0x00007da0
        /*0758*/ 	.word	0x00000003
        /*075c*/ 	.word	0x000000c0
        /*0760*/ 	.short	0x010a
        /*0762*/ 	.byte	0xff
	.zero		1


	//   ....[103]....
        /*0764*/ 	.word	0x00007e00
        /*0768*/ 	.word	0x00000000
        /*076c*/ 	.word	0x00000000
        /*0770*/ 	.short	0x010a
        /*0772*/ 	.byte	0xff
	.zero		1


	//   ....[104]....
        /*0774*/ 	.word	0x00007e60
        /*0778*/ 	.word	0x00000000
        /*077c*/ 	.word	0x00000000
        /*0780*/ 	.short	0x010a
        /*0782*/ 	.byte	0xff
	.zero		1


	//   ....[105]....
        /*0784*/ 	.word	0x00007ec0
        /*0788*/ 	.word	0x00000000
        /*078c*/ 	.word	0x00000000
        /*0790*/ 	.short	0x010a
        /*0792*/ 	.byte	0xff
	.zero		1


	//   ....[106]....
        /*0794*/ 	.word	0x00007f20
        /*0798*/ 	.word	0x00000000
        /*079c*/ 	.word	0x00000000
        /*07a0*/ 	.short	0x010a
        /*07a2*/ 	.byte	0xff
	.zero		1


	//   ....[107]....
        /*07a4*/ 	.word	0x00007f80
        /*07a8*/ 	.word	0x00000000
        /*07ac*/ 	.word	0x00000000
        /*07b0*/ 	.short	0x010a
        /*07b2*/ 	.byte	0xff
	.zero		1


	//   ....[108]....
        /*07b4*/ 	.word	0x00007fd0
        /*07b8*/ 	.word	0x0000000c
        /*07bc*/ 	.word	0x00000080
        /*07c0*/ 	.short	0x010a
        /*07c2*/ 	.byte	0xff
	.zero		1


	//   ....[109]....
        /*07c4*/ 	.word	0x00008030
        /*07c8*/ 	.word	0x00000000
        /*07cc*/ 	.word	0x00000078
        /*07d0*/ 	.short	0x010a
        /*07d2*/ 	.byte	0xff
	.zero		1


	//   ....[110]....
        /*07d4*/ 	.word	0x00008090
        /*07d8*/ 	.word	0x00000000
        /*07dc*/ 	.word	0x00000060
        /*07e0*/ 	.short	0x010a
        /*07e2*/ 	.byte	0xff
	.zero		1


	//   ....[111]....
        /*07e4*/ 	.word	0x000080f0
        /*07e8*/ 	.word	0x00000000
        /*07ec*/ 	.word	0x00000068
        /*07f0*/ 	.short	0x010a
        /*07f2*/ 	.byte	0xff
	.zero		1


	//   ....[112]....
        /*07f4*/ 	.word	0x00008150
        /*07f8*/ 	.word	0x00000000
        /*07fc*/ 	.word	0x00000060
        /*0800*/ 	.short	0x010a
        /*0802*/ 	.byte	0xff
	.zero		1


	//   ....[113]....
        /*0804*/ 	.word	0x000081a0
        /*0808*/ 	.word	0x00000003
        /*080c*/ 	.word	0x00000080
        /*0810*/ 	.short	0x010a
        /*0812*/ 	.byte	0xff
	.zero		1


	//   ....[114]....
        /*0814*/ 	.word	0x000081f0
        /*0818*/ 	.word	0x00000002
        /*081c*/ 	.word	0x00000050
        /*0820*/ 	.short	0x010a
        /*0822*/ 	.byte	0xff
	.zero		1


	//   ....[115]....
        /*0824*/ 	.word	0x00008240
        /*0828*/ 	.word	0x00000064
        /*082c*/ 	.word	0x000000a0
        /*0830*/ 	.short	0x010a
        /*0832*/ 	.byte	0xff
	.zero		1


	//   ....[116]....
        /*0834*/ 	.word	0x00008290
        /*0838*/ 	.word	0x0000006d
        /*083c*/ 	.word	0x00000050
        /*0840*/ 	.short	0x010a
        /*0842*/ 	.byte	0xff
	.zero		1


	//----- nvinfo : EIATTR_NUM_MBARRIERS
	.align		4
.L_47:
        /*0844*/ 	.byte	0x03, 0x38
        /*0846*/ 	.short	0x0020


	//----- nvinfo : EIATTR_EXIT_INSTR_OFFSETS
	.align		4
        /*0848*/ 	.byte	0x04, 0x1c
        /*084a*/ 	.short	(.L_49 - .L_48)


	//   ....[0]....
.L_48:
        /*084c*/ 	.word	0x00002ad0


	//   ....[1]....
        /*0850*/ 	.word	0x00002fe0


	//   ....[2]....
        /*0854*/ 	.word	0x00003040


	//   ....[3]....
        /*0858*/ 	.word	0x00003e70


	//   ....[4]....
        /*085c*/ 	.word	0x00004c80


	//   ....[5]....
        /*0860*/ 	.word	0x00004cc0


	//   ....[6]....
        /*0864*/ 	.word	0x000078f0


	//----- nvinfo : EIATTR_MAX_THREADS
	.align		4
.L_49:
        /*0868*/ 	.byte	0x04, 0x05
        /*086a*/ 	.short	(.L_51 - .L_50)
.L_50:
        /*086c*/ 	.word	0x00000100
        /*0870*/ 	.word	0x00000001
        /*0874*/ 	.word	0x00000001


	//----- nvinfo : EIATTR_CRS_STACK_SIZE
	.align		4
.L_51:
        /*0878*/ 	.byte	0x04, 0x1e
        /*087a*/ 	.short	(.L_53 - .L_52)
.L_52:
        /*087c*/ 	.word	0x00000000


	//----- nvinfo : EIATTR_CBANK_PARAM_SIZE
	.align		4
.L_53:
        /*0880*/ 	.byte	0x03, 0x19
        /*0882*/ 	.short	0x0800


	//----- nvinfo : EIATTR_PARAM_CBANK
	.align		4
        /*0884*/ 	.byte	0x04, 0x0a
        /*0886*/ 	.short	(.L_55 - .L_54)
	.align		4
.L_54:
        /*0888*/ 	.word	index@(.nv.constant0._ZN7cutlass13device_kernelINS_4gemm6kernel13GemmUniversalIN4cute5tupleIJiiiiEEENS1_10collective13CollectiveMmaINS1_35MainloopSm100TmaUmmaWarpSpecializedILi5ELi2ELi4ENS5_IJNS4_1CILi2EEESB_NSA_ILi1EEEEEEEENS5_IJNSA_ILi64EEENSA_ILi128EEENSA_ILi32EEEEEENS_12float_e5m2_tENS5_IJlSC_lEEESJ_SK_NS4_8TiledMMAINS4_8MMA_AtomIJNS4_10MMA_TraitsINS4_19SM100_MMA_F8F6F4_SSEJSJ_SJ_fSF_SG_NS4_17integral_constantINS4_4UMMA5MajorELSR_0EEESS_NSP_INSQ_7ScaleInELST_0EEESU_EEEEEENS4_6LayoutINS5_IJSC_SC_SC_EEENS5_IJNSA_ILi0EEESZ_SZ_EEEEENS5_IJNS4_10UnderscoreES12_S12_EEEEENS4_23SM90_TMA_LOAD_MULTICASTENS4_14ComposedLayoutINS4_7SwizzleILi1ELi4ELi3EEENS4_18smem_ptr_flag_bitsILi8EEENSX_INS5_IJNSA_ILi8EEESH_EEENS5_IJSH_SC_EEEEEEEvNS4_8identityES15_S1F_vS1G_EENS_8epilogue10collective18CollectiveEpilogueINS1I_23Sm100TmaWarpSpecializedILi2ELi2ELi32ELb0ELb0EEEJSI_NS5_IJNSX_ISF_SC_EES1N_EEESJ_SK_SJ_SK_NS1I_6fusion15FusionCallbacksIS1M_NS1P_17LinearCombinationISJ_fSJ_fLNS_15FloatRoundStyleE2EEESI_S1O_JEEENS4_5SM1004TMEM4LOAD26SM100_TMEM_LOAD_16dp32b32xENS4_13SM90_TMA_LOADENS16_INS17_ILi2ELi4ELi3EEES1A_NSX_INS5_IJS1B_SF_EEENS5_IJSF_SC_EEEEEEENS4_39AutoVectorizingCopyWithAssumedAlignmentILi128EEENS4_14SM90_TMA_STOREES24_S26_S26_EEEvvEEEEvNT_6ParamsE)
        /*088c*/ 	.short	0x0380
        /*088e*/ 	.short	0x0800


	//----- nvinfo : EIATTR_SW_WAR
	.align		4
.L_55:
        /*0890*/ 	.byte	0x04, 0x36
        /*0892*/ 	.short	(.L_57 - .L_56)
.L_56:
        /*0894*/ 	.word	0x00000008
.L_57:


//--------------------- .nv.callgraph             --------------------------
	.section	.nv.callgraph,"",@"SHT_CUDA_CALLGRAPH"
	.align	4
	.sectionentsize	8
	.align		4
        /*0000*/ 	.word	0x00000000
	.align		4
        /*0004*/ 	.word	0xffffffff
	.align		4
        /*0008*/ 	.word	index@(_ZN7cutlass13device_kernelINS_4gemm6kernel13GemmUniversalIN4cute5tupleIJiiiiEEENS1_10collective13CollectiveMmaINS1_35MainloopSm100TmaUmmaWarpSpecializedILi5ELi2ELi4ENS5_IJNS4_1CILi2EEESB_NSA_ILi1EEEEEEEENS5_IJNSA_ILi64EEENSA_ILi128EEENSA_ILi32EEEEEENS_12float_e5m2_tENS5_IJlSC_lEEESJ_SK_NS4_8TiledMMAINS4_8MMA_AtomIJNS4_10MMA_TraitsINS4_19SM100_MMA_F8F6F4_SSEJSJ_SJ_fSF_SG_NS4_17integral_constantINS4_4UMMA5MajorELSR_0EEESS_NSP_INSQ_7ScaleInELST_0EEESU_EEEEEENS4_6LayoutINS5_IJSC_SC_SC_EEENS5_IJNSA_ILi0EEESZ_SZ_EEEEENS5_IJNS4_10UnderscoreES12_S12_EEEEENS4_23SM90_TMA_LOAD_MULTICASTENS4_14ComposedLayoutINS4_7SwizzleILi1ELi4ELi3EEENS4_18smem_ptr_flag_bitsILi8EEENSX_INS5_IJNSA_ILi8EEESH_EEENS5_IJSH_SC_EEEEEEEvNS4_8identityES15_S1F_vS1G_EENS_8epilogue10collective18CollectiveEpilogueINS1I_23Sm100TmaWarpSpecializedILi2ELi2ELi32ELb0ELb0EEEJSI_NS5_IJNSX_ISF_SC_EES1N_EEESJ_SK_SJ_SK_NS1I_6fusion15FusionCallbacksIS1M_NS1P_17LinearCombinationISJ_fSJ_fLNS_15FloatRoundStyleE2EEESI_S1O_JEEENS4_5SM1004TMEM4LOAD26SM100_TMEM_LOAD_16dp32b32xENS4_13SM90_TMA_LOADENS16_INS17_ILi2ELi4ELi3EEES1A_NSX_INS5_IJS1B_SF_EEENS5_IJSF_SC_EEEEEEENS4_39AutoVectorizingCopyWithAssumedAlignmentILi128EEENS4_14SM90_TMA_STOREES24_S26_S26_EEEvvEEEEvNT_6ParamsE)
	.align		4
        /*000c*/ 	.word	index@(__assertfail)
	.align		4
        /*0010*/ 	.word	0x00000000
	.align		4
        /*0014*/ 	.word	0xfffffffe
	.align		4
        /*0018*/ 	.word	0x00000000
	.align		4
        /*001c*/ 	.word	0xfffffffd
	.align		4
        /*0020*/ 	.word	0x00000000
	.align		4
        /*0024*/ 	.word	0xfffffffc


//--------------------- .nv.constant4             --------------------------
	.section	.nv.constant4,"a",@progbits
	.align	8
	.align		8
.nv.constant4:
        /*0000*/ 	.dword	__assertfail
	.align		8
        /*0008*/ 	.dword	__unnamed_1
	.align		8
        /*0010*/ 	.dword	__unnamed_2
	.align		8
        /*0018*/ 	.dword	_ZN40_INTERNAL_1a7498fe_4_k_cu_0ba69817_103504cuda3std3__45__cpo5beginE
	.align		8
        /*0020*/ 	.dword	_ZN40_INTERNAL_1a7498fe_4_k_cu_0ba69817_103504cuda3std3__45__cpo3endE
	.align		8
        /*0028*/ 	.dword	_ZN40_INTERNAL_1a7498fe_4_k_cu_0ba69817_103504cuda3std3__45__cpo6cbeginE
	.align		8
        /*0030*/ 	.dword	_ZN40_INTERNAL_1a7498fe_4_k_cu_0ba69817_103504cuda3std3__45__cpo4cendE
	.align		8
        /*0038*/ 	.dword	_ZN40_INTERNAL_1a7498fe_4_k_cu_0ba69817_103504cuda3std3__442_GLOBAL__N__1a7498fe_4_k_cu_0ba69817_103506ignoreE
	.align		8
        /*0040*/ 	.dword	_ZN40_INTERNAL_1a7498fe_4_k_cu_0ba69817_103504cuda3std3__419piecewise_constructE
	.align		8
        /*0048*/ 	.dword	_ZN40_INTERNAL_1a7498fe_4_k_cu_0ba69817_103504cuda3std3__48in_placeE
	.align		8
        /*0050*/ 	.dword	_ZN40_INTERNAL_1a7498fe_4_k_cu_0ba69817_103504cuda3std6ranges3__45__cpo4swapE
	.align		8
        /*0058*/ 	.dword	_ZN40_INTERNAL_1a7498fe_4_k_cu_0ba69817_103504cuda3std6ranges3__45__cpo9iter_moveE
	.align		8
        /*0060*/ 	.dword	_ZN40_INTERNAL_1a7498fe_4_k_cu_0ba69817_103504cute7productE
	.align		8
        /*0068*/ 	.dword	_ZN40_INTERNAL_1a7498fe_4_k_cu_0ba69817_103504cute1_E
	.align		8
        /*0070*/ 	.dword	$str$25
	.align		8
        /*0078*/ 	.dword	$str$26
	.align		8
        /*0080*/ 	.dword	$str$27
	.align		8
        /*0088*/ 	.dword	$str$28


//--------------------- .text._ZN7cutlass13device_kernelINS_4gemm6kernel13GemmUniversalIN4cute5tupleIJiiiiEEENS1_10collective13CollectiveMmaINS1_35MainloopSm100TmaUmmaWarpSpecializedILi5ELi2ELi4ENS5_IJNS4_1CILi2EEESB_NSA_ILi1EEEEEEEENS5_IJNSA_ILi64EEENSA_ILi128EEENSA_ILi32EEEEEENS_12float_e5m2_tENS5_IJlSC_lEEESJ_SK_NS4_8TiledMMAINS4_8MMA_AtomIJNS4_10MMA_TraitsINS4_19SM100_MMA_F8F6F4_SSEJSJ_SJ_fSF_SG_NS4_17integral_constantINS4_4UMMA5MajorELSR_0EEESS_NSP_INSQ_7ScaleInELST_0EEESU_EEEEEENS4_6LayoutINS5_IJSC_SC_SC_EEENS5_IJNSA_ILi0EEESZ_SZ_EEEEENS5_IJNS4_10UnderscoreES12_S12_EEEEENS4_23SM90_TMA_LOAD_MULTICASTENS4_14ComposedLayoutINS4_7SwizzleILi1ELi4ELi3EEENS4_18smem_ptr_flag_bitsILi8EEENSX_INS5_IJNSA_ILi8EEESH_EEENS5_IJSH_SC_EEEEEEEvNS4_8identityES15_S1F_vS1G_EENS_8epilogue10collective18CollectiveEpilogueINS1I_23Sm100TmaWarpSpecializedILi2ELi2ELi32ELb0ELb0EEEJSI_NS5_IJNSX_ISF_SC_EES1N_EEESJ_SK_SJ_SK_NS1I_6fusion15FusionCallbacksIS1M_NS1P_17LinearCombinationISJ_fSJ_fLNS_15FloatRoundStyleE2EEESI_S1O_JEEENS4_5SM1004TMEM4LOAD26SM100_TMEM_LOAD_16dp32b32xENS4_13SM90_TMA_LOADENS16_INS17_ILi2ELi4ELi3EEES1A_NSX_INS5_IJS1B_SF_EEENS5_IJSF_SC_EEEEEEENS4_39AutoVectorizingCopyWithAssumedAlignmentILi128EEENS4_14SM90_TMA_STOREES24_S26_S26_EEEvvEEEEvNT_6ParamsE --------------------------
	.section	.text._ZN7cutlass13device_kernelINS_4gemm6kernel13GemmUniversalIN4cute5tupleIJiiiiEEENS1_10collective13CollectiveMmaINS1_35MainloopSm100TmaUmmaWarpSpecializedILi5ELi2ELi4ENS5_IJNS4_1CILi2EEESB_NSA_ILi1EEEEEEEENS5_IJNSA_ILi64EEENSA_ILi128EEENSA_ILi32EEEEEENS_12float_e5m2_tENS5_IJlSC_lEEESJ_SK_NS4_8TiledMMAINS4_8MMA_AtomIJNS4_10MMA_TraitsINS4_19SM100_MMA_F8F6F4_SSEJSJ_SJ_fSF_SG_NS4_17integral_constantINS4_4UMMA5MajorELSR_0EEESS_NSP_INSQ_7ScaleInELST_0EEESU_EEEEEENS4_6LayoutINS5_IJSC_SC_SC_EEENS5_IJNSA_ILi0EEESZ_SZ_EEEEENS5_IJNS4_10UnderscoreES12_S12_EEEEENS4_23SM90_TMA_LOAD_MULTICASTENS4_14ComposedLayoutINS4_7SwizzleILi1ELi4ELi3EEENS4_18smem_ptr_flag_bitsILi8EEENSX_INS5_IJNSA_ILi8EEESH_EEENS5_IJSH_SC_EEEEEEEvNS4_8identityES15_S1F_vS1G_EENS_8epilogue10collective18CollectiveEpilogueINS1I_23Sm100TmaWarpSpecializedILi2ELi2ELi32ELb0ELb0EEEJSI_NS5_IJNSX_ISF_SC_EES1N_EEESJ_SK_SJ_SK_NS1I_6fusion15FusionCallbacksIS1M_NS1P_17LinearCombinationISJ_fSJ_fLNS_15FloatRoundStyleE2EEESI_S1O_JEEENS4_5SM1004TMEM4LOAD26SM100_TMEM_LOAD_16dp32b32xENS4_13SM90_TMA_LOADENS16_INS17_ILi2ELi4ELi3EEES1A_NSX_INS5_IJS1B_SF_EEENS5_IJSF_SC_EEEEEEENS4_39AutoVectorizingCopyWithAssumedAlignmentILi128EEENS4_14SM90_TMA_STOREES24_S26_S26_EEEvvEEEEvNT_6ParamsE,"ax",@progbits
	.align	128
.text._ZN7cutlass13device_kernelINS_4gemm6kernel13GemmUniversalIN4cute5tupleIJiiiiEEENS1_10collective13CollectiveMmaINS1_35MainloopSm100TmaUmmaWarpSpecializedILi5ELi2ELi4ENS5_IJNS4_1CILi2EEESB_NSA_ILi1EEEEEEEENS5_IJNSA_ILi64EEENSA_ILi128EEENSA_ILi32EEEEEENS_12float_e5m2_tENS5_IJlSC_lEEESJ_SK_NS4_8TiledMMAINS4_8MMA_AtomIJNS4_10MMA_TraitsINS4_19SM100_MMA_F8F6F4_SSEJSJ_SJ_fSF_SG_NS4_17integral_constantINS4_4UMMA5MajorELSR_0EEESS_NSP_INSQ_7ScaleInELST_0EEESU_EEEEEENS4_6LayoutINS5_IJSC_SC_SC_EEENS5_IJNSA_ILi0EEESZ_SZ_EEEEENS5_IJNS4_10UnderscoreES12_S12_EEEEENS4_23SM90_TMA_LOAD_MULTICASTENS4_14ComposedLayoutINS4_7SwizzleILi1ELi4ELi3EEENS4_18smem_ptr_flag_bitsILi8EEENSX_INS5_IJNSA_ILi8EEESH_EEENS5_IJSH_SC_EEEEEEEvNS4_8identityES15_S1F_vS1G_EENS_8epilogue10collective18CollectiveEpilogueINS1I_23Sm100TmaWarpSpecializedILi2ELi2ELi32ELb0ELb0EEEJSI_NS5_IJNSX_ISF_SC_EES1N_EEESJ_SK_SJ_SK_NS1I_6fusion15FusionCallbacksIS1M_NS1P_17LinearCombinationISJ_fSJ_fLNS_15FloatRoundStyleE2EEESI_S1O_JEEENS4_5SM1004TMEM4LOAD26SM100_TMEM_LOAD_16dp32b32xENS4_13SM90_TMA_LOADENS16_INS17_ILi2ELi4ELi3EEES1A_NSX_INS5_IJS1B_SF_EEENS5_IJSF_SC_EEEEEEENS4_39AutoVectorizingCopyWithAssumedAlignmentILi128EEENS4_14SM90_TMA_STOREES24_S26_S26_EEEvvEEEEvNT_6ParamsE:
        .type           _ZN7cutlass13device_kernelINS_4gemm6kernel13GemmUniversalIN4cute5tupleIJiiiiEEENS1_10collective13CollectiveMmaINS1_35MainloopSm100TmaUmmaWarpSpecializedILi5ELi2ELi4ENS5_IJNS4_1CILi2EEESB_NSA_ILi1EEEEEEEENS5_IJNSA_ILi64EEENSA_ILi128EEENSA_ILi32EEEEEENS_12float_e5m2_tENS5_IJlSC_lEEESJ_SK_NS4_8TiledMMAINS4_8MMA_AtomIJNS4_10MMA_TraitsINS4_19SM100_MMA_F8F6F4_SSEJSJ_SJ_fSF_SG_NS4_17integral_constantINS4_4UMMA5MajorELSR_0EEESS_NSP_INSQ_7ScaleInELST_0EEESU_EEEEEENS4_6LayoutINS5_IJSC_SC_SC_EEENS5_IJNSA_ILi0EEESZ_SZ_EEEEENS5_IJNS4_10UnderscoreES12_S12_EEEEENS4_23SM90_TMA_LOAD_MULTICASTENS4_14ComposedLayoutINS4_7SwizzleILi1ELi4ELi3EEENS4_18smem_ptr_flag_bitsILi8EEENSX_INS5_IJNSA_ILi8EEESH_EEENS5_IJSH_SC_EEEEEEEvNS4_8identityES15_S1F_vS1G_EENS_8epilogue10collective18CollectiveEpilogueINS1I_23Sm100TmaWarpSpecializedILi2ELi2ELi32ELb0ELb0EEEJSI_NS5_IJNSX_ISF_SC_EES1N_EEESJ_SK_SJ_SK_NS1I_6fusion15FusionCallbacksIS1M_NS1P_17LinearCombinationISJ_fSJ_fLNS_15FloatRoundStyleE2EEESI_S1O_JEEENS4_5SM1004TMEM4LOAD26SM100_TMEM_LOAD_16dp32b32xENS4_13SM90_TMA_LOADENS16_INS17_ILi2ELi4ELi3EEES1A_NSX_INS5_IJS1B_SF_EEENS5_IJSF_SC_EEEEEEENS4_39AutoVectorizingCopyWithAssumedAlignmentILi128EEENS4_14SM90_TMA_STOREES24_S26_S26_EEEvvEEEEvNT_6ParamsE,@function
        .size           _ZN7cutlass13device_kernelINS_4gemm6kernel13GemmUniversalIN4cute5tupleIJiiiiEEENS1_10collective13CollectiveMmaINS1_35MainloopSm100TmaUmmaWarpSpecializedILi5ELi2ELi4ENS5_IJNS4_1CILi2EEESB_NSA_ILi1EEEEEEEENS5_IJNSA_ILi64EEENSA_ILi128EEENSA_ILi32EEEEEENS_12float_e5m2_tENS5_IJlSC_lEEESJ_SK_NS4_8TiledMMAINS4_8MMA_AtomIJNS4_10MMA_TraitsINS4_19SM100_MMA_F8F6F4_SSEJSJ_SJ_fSF_SG_NS4_17integral_constantINS4_4UMMA5MajorELSR_0EEESS_NSP_INSQ_7ScaleInELST_0EEESU_EEEEEENS4_6LayoutINS5_IJSC_SC_SC_EEENS5_IJNSA_ILi0EEESZ_SZ_EEEEENS5_IJNS4_10UnderscoreES12_S12_EEEEENS4_23SM90_TMA_LOAD_MULTICASTENS4_14ComposedLayoutINS4_7SwizzleILi1ELi4ELi3EEENS4_18smem_ptr_flag_bitsILi8EEENSX_INS5_IJNSA_ILi8EEESH_EEENS5_IJSH_SC_EEEEEEEvNS4_8identityES15_S1F_vS1G_EENS_8epilogue10collective18CollectiveEpilogueINS1I_23Sm100TmaWarpSpecializedILi2ELi2ELi32ELb0ELb0EEEJSI_NS5_IJNSX_ISF_SC_EES1N_EEESJ_SK_SJ_SK_NS1I_6fusion15FusionCallbacksIS1M_NS1P_17LinearCombinationISJ_fSJ_fLNS_15FloatRoundStyleE2EEESI_S1O_JEEENS4_5SM1004TMEM4LOAD26SM100_TMEM_LOAD_16dp32b32xENS4_13SM90_TMA_LOADENS16_INS17_ILi2ELi4ELi3EEES1A_NSX_INS5_IJS1B_SF_EEENS5_IJSF_SC_EEEEEEENS4_39AutoVectorizingCopyWithAssumedAlignmentILi128EEENS4_14SM90_TMA_STOREES24_S26_S26_EEEvvEEEEvNT_6ParamsE,(.L_x_152 - _ZN7cutlass13device_kernelINS_4gemm6kernel13GemmUniversalIN4cute5tupleIJiiiiEEENS1_10collective13CollectiveMmaINS1_35MainloopSm100TmaUmmaWarpSpecializedILi5ELi2ELi4ENS5_IJNS4_1CILi2EEESB_NSA_ILi1EEEEEEEENS5_IJNSA_ILi64EEENSA_ILi128EEENSA_ILi32EEEEEENS_12float_e5m2_tENS5_IJlSC_lEEESJ_SK_NS4_8TiledMMAINS4_8MMA_AtomIJNS4_10MMA_TraitsINS4_19SM100_MMA_F8F6F4_SSEJSJ_SJ_fSF_SG_NS4_17integral_constantINS4_4UMMA5MajorELSR_0EEESS_NSP_INSQ_7ScaleInELST_0EEESU_EEEEEENS4_6LayoutINS5_IJSC_SC_SC_EEENS5_IJNSA_ILi0EEESZ_SZ_EEEEENS5_IJNS4_10UnderscoreES12_S12_EEEEENS4_23SM90_TMA_LOAD_MULTICASTENS4_14ComposedLayoutINS4_7SwizzleILi1ELi4ELi3EEENS4_18smem_ptr_flag_bitsILi8EEENSX_INS5_IJNSA_ILi8EEESH_EEENS5_IJSH_SC_EEEEEEEvNS4_8identityES15_S1F_vS1G_EENS_8epilogue10collective18CollectiveEpilogueINS1I_23Sm100TmaWarpSpecializedILi2ELi2ELi32ELb0ELb0EEEJSI_NS5_IJNSX_ISF_SC_EES1N_EEESJ_SK_SJ_SK_NS1I_6fusion15FusionCallbacksIS1M_NS1P_17LinearCombinationISJ_fSJ_fLNS_15FloatRoundStyleE2EEESI_S1O_JEEENS4_5SM1004TMEM4LOAD26SM100_TMEM_LOAD_16dp32b32xENS4_13SM90_TMA_LOADENS16_INS17_ILi2ELi4ELi3EEES1A_NSX_INS5_IJS1B_SF_EEENS5_IJSF_SC_EEEEEEENS4_39AutoVectorizingCopyWithAssumedAlignmentILi128EEENS4_14SM90_TMA_STOREES24_S26_S26_EEEvvEEEEvNT_6ParamsE)
        .other          _ZN7cutlass13device_kernelINS_4gemm6kernel13GemmUniversalIN4cute5tupleIJiiiiEEENS1_10collective13CollectiveMmaINS1_35MainloopSm100TmaUmmaWarpSpecializedILi5ELi2ELi4ENS5_IJNS4_1CILi2EEESB_NSA_ILi1EEEEEEEENS5_IJNSA_ILi64EEENSA_ILi128EEENSA_ILi32EEEEEENS_12float_e5m2_tENS5_IJlSC_lEEESJ_SK_NS4_8TiledMMAINS4_8MMA_AtomIJNS4_10MMA_TraitsINS4_19SM100_MMA_F8F6F4_SSEJSJ_SJ_fSF_SG_NS4_17integral_constantINS4_4UMMA5MajorELSR_0EEESS_NSP_INSQ_7ScaleInELST_0EEESU_EEEEEENS4_6LayoutINS5_IJSC_SC_SC_EEENS5_IJNSA_ILi0EEESZ_SZ_EEEEENS5_IJNS4_10UnderscoreES12_S12_EEEEENS4_23SM90_TMA_LOAD_MULTICASTENS4_14ComposedLayoutINS4_7SwizzleILi1ELi4ELi3EEENS4_18smem_ptr_flag_bitsILi8EEENSX_INS5_IJNSA_ILi8EEESH_EEENS5_IJSH_SC_EEEEEEEvNS4_8identityES15_S1F_vS1G_EENS_8epilogue10collective18CollectiveEpilogueINS1I_23Sm100TmaWarpSpecializedILi2ELi2ELi32ELb0ELb0EEEJSI_NS5_IJNSX_ISF_SC_EES1N_EEESJ_SK_SJ_SK_NS1I_6fusion15FusionCallbacksIS1M_NS1P_17LinearCombinationISJ_fSJ_fLNS_15FloatRoundStyleE2EEESI_S1O_JEEENS4_5SM1004TMEM4LOAD26SM100_TMEM_LOAD_16dp32b32xENS4_13SM90_TMA_LOADENS16_INS17_ILi2ELi4ELi3EEES1A_NSX_INS5_IJS1B_SF_EEENS5_IJSF_SC_EEEEEEENS4_39AutoVectorizingCopyWithAssumedAlignmentILi128EEENS4_14SM90_TMA_STOREES24_S26_S26_EEEvvEEEEvNT_6ParamsE,@"STO_CUDA_ENTRY STV_DEFAULT"
_ZN7cutlass13device_kernelINS_4gemm6kernel13GemmUniversalIN4cute5tupleIJiiiiEEENS1_10collective13CollectiveMmaINS1_35MainloopSm100TmaUmmaWarpSpecializedILi5ELi2ELi4ENS5_IJNS4_1CILi2EEESB_NSA_ILi1EEEEEEEENS5_IJNSA_ILi64EEENSA_ILi128EEENSA_ILi32EEEEEENS_12float_e5m2_tENS5_IJlSC_lEEESJ_SK_NS4_8TiledMMAINS4_8MMA_AtomIJNS4_10MMA_TraitsINS4_19SM100_MMA_F8F6F4_SSEJSJ_SJ_fSF_SG_NS4_17integral_constantINS4_4UMMA5MajorELSR_0EEESS_NSP_INSQ_7ScaleInELST_0EEESU_EEEEEENS4_6LayoutINS5_IJSC_SC_SC_EEENS5_IJNSA_ILi0EEESZ_SZ_EEEEENS5_IJNS4_10UnderscoreES12_S12_EEEEENS4_23SM90_TMA_LOAD_MULTICASTENS4_14ComposedLayoutINS4_7SwizzleILi1ELi4ELi3EEENS4_18smem_ptr_flag_bitsILi8EEENSX_INS5_IJNSA_ILi8EEESH_EEENS5_IJSH_SC_EEEEEEEvNS4_8identityES15_S1F_vS1G_EENS_8epilogue10collective18CollectiveEpilogueINS1I_23Sm100TmaWarpSpecializedILi2ELi2ELi32ELb0ELb0EEEJSI_NS5_IJNSX_ISF_SC_EES1N_EEESJ_SK_SJ_SK_NS1I_6fusion15FusionCallbacksIS1M_NS1P_17LinearCombinationISJ_fSJ_fLNS_15FloatRoundStyleE2EEESI_S1O_JEEENS4_5SM1004TMEM4LOAD26SM100_TMEM_LOAD_16dp32b32xENS4_13SM90_TMA_LOADENS16_INS17_ILi2ELi4ELi3EEES1A_NSX_INS5_IJS1B_SF_EEENS5_IJSF_SC_EEEEEEENS4_39AutoVectorizingCopyWithAssumedAlignmentILi128EEENS4_14SM90_TMA_STOREES24_S26_S26_EEEvvEEEEvNT_6ParamsE:
[----:B------:R-:W1:Y:S01]  /*0000*/  LDC R1, c[0x0][0x37c] ;  /* 0x0000df00ff017b82 */ /* 0x000e620000000800 */
[----:B------:R-:W2:Y:S01]  /*0010*/  S2R R93, SR_TID.X ;  /* 0x00000000005d7919 */ /* 0x000ea20000002100 */
[----:B------:R-:W3:Y:S01]  /*0020*/  LDCU.64 UR8, c[0x0][0x890] ;  /* 0x00011200ff0877ac */ /* 0x000ee20008000a00 */
[----:B------:R-:W-:Y:S02]  /*0030*/  PRMT R84, RZ, 0x7610, R84 ;  /* 0x00007610ff547816 */ /* 0x000fe40000000054 */
[----:B------:R-:W-:Y:S01]  /*0040*/  ELECT P3, URZ, PT ;  /* 0x0000000000ff782f */ /* 0x000fe20003860000 */
[----:B---3--:R-:W-:-:S04]  /*0050*/  UISETP.NE.U32.AND UP0, UPT, UR8, URZ, UPT ;  /* 0x000000ff0800728c */ /* 0x008fc8000bf05070 */
[----:B------:R-:W-:Y:S01]  /*0060*/  UISETP.NE.AND.EX UP0, UPT, UR9, URZ, UPT, UP0 ;  /* 0x000000ff0900728c */ /* 0x000fe2000bf05300 */
[----:B--2---:R-:W-:-:S05]  /*0070*/  SHF.R.U32.HI R85, RZ, 0x5, R93 ;  /* 0x00000005ff557819 */ /* 0x004fca000001165d */
[----:B------:R-:W2:Y:S02]  /*0080*/  SHFL.IDX PT, R0, R85, RZ, 0x1f ;  /* 0x00001fff55007589 */ /* 0x000ea400000e0000 */
[----:B--2---:R-:W-:Y:S01]  /*0090*/  R2UR UR17, R0 ;  /* 0x00000000001172ca */ /* 0x004fe200000e0000 */
[----:B-1----:R-:W-:-:S14]  /*00a0*/  BRA.U UP0, `(.L_x_0) ;  /* 0x0000000100307547 */ /* 0x002fdc000b800000 */
[----:B------:R-:W1:Y:S02]  /*00b0*/  LDCU.64 UR4, c[0x0][0x888] ;  /* 0x00011100ff0477ac */ /* 0x000e640008000a00 */
[----:B-1----:R-:W-:-:S04]  /*00c0*/  UISETP.NE.U32.AND UP0, UPT, UR4, URZ, UPT ;  /* 0x000000ff0400728c */ /* 0x002fc8000bf05070 */
[----:B------:R-:W-:-:S09]  /*00d0*/  UISETP.NE.AND.EX UP0, UPT, UR5, URZ, UPT, UP0 ;  /* 0x000000ff0500728c */ /* 0x000fd2000bf05300 */
[----:B------:R-:W-:Y:S05]  /*00e0*/  BRA.U !UP0, `(.L_x_1) ;  /* 0x0000000108147547 */ /* 0x000fea000b800000 */
[----:B------:R-:W1:Y:S01]  /*00f0*/  LDC.64 R2, c[0x0][0x888] ;  /* 0x00022200ff027b82 */ /* 0x000e620000000a00 */
[----:B------:R-:W1:Y:S02]  /*0100*/  LDCU.64 UR4, c[0x0][0x358] ;  /* 0x00006b00ff0477ac */ /* 0x000e640008000a00 */
[----:B-1----:R1:W5:Y:S01]  /*0110*/  LDG.E R41, desc[UR4][R2.64] ;  /* 0x0000000402297981 */ /* 0x002362000c1e1900 */
[----:B------:R-:W-:Y:S01]  /*0120*/  HFMA2 R84, -RZ, RZ, 0, 5.9604644775390625e-08 ;  /* 0x00000001ff547431 */ /* 0x000fe200000001ff */
[----:B------:R-:W-:Y:S05]  /*0130*/  BRA `(.L_x_0) ;  /* 0x00000000000c7947 */ /* 0x000fea0003800000 */
.L_x_1:
[----:B------:R-:W1:Y:S01]  /*0140*/  LDCU UR4, c[0x0][0x880] ;  /* 0x00011000ff0477ac */ /* 0x000e620008000800 */
[----:B------:R-:W-:Y:S01]  /*0150*/  HFMA2 R84, -RZ, RZ, 0, 5.9604644775390625e-08 ;  /* 0x00000001ff547431 */ /* 0x000fe200000001ff */
[----:B-1----:R-:W-:-:S07]  /*0160*/  MOV R41, UR4 ;  /* 0x0000000400297c02 */ /* 0x002fce0008000f00 */
.L_x_0:
[----:B------:R-:W2:Y:S02]  /*0170*/  LDCU.64 UR4, c[0x0][0x8b0] ;  /* 0x00011600ff0477ac */ /* 0x000ea40008000a00 */
[----:B--2---:R-:W-:-:S04]  /*0180*/  UISETP.NE.U32.AND UP0, UPT, UR4, URZ, UPT ;  /* 0x000000ff0400728c */ /* 0x004fc8000bf05070 */
[----:B------:R-:W-:-:S09]  /*0190*/  UISETP.NE.AND.EX UP0, UPT, UR5, URZ, UPT, UP0 ;  /* 0x000000ff0500728c */ /* 0x000fd2000bf05300 */
[----:B------:R-:W-:Y:S05]  /*01a0*/  BRA.U UP0, `(.L_x_2) ;  /* 0x0000000100287547 */ /* 0x000fea000b800000 */
[----:B------:R-:W2:Y:S02]  /*01b0*/  LDCU.64 UR4, c[0x0][0x8a8] ;  /* 0x00011500ff0477ac */ /* 0x000ea40008000a00 */
[----:B--2---:R-:W-:-:S04]  /*01c0*/  UISETP.NE.U32.AND UP0, UPT, UR4, URZ, UPT ;  /* 0x000000ff0400728c */ /* 0x004fc8000bf05070 */
[----:B------:R-:W-:-:S09]  /*01d0*/  UISETP.NE.AND.EX UP0, UPT, UR5, URZ, UPT, UP0 ;  /* 0x000000ff0500728c */ /* 0x000fd2000bf05300 */
[----:B------:R-:W-:Y:S05]  /*01e0*/  BRA.U !UP0, `(.L_x_3) ;  /* 0x0000000108107547 */ /* 0x000fea000b800000 */
[----:B------:R-:W2:Y:S01]  /*01f0*/  LDC.64 R38, c[0x0][0x8a8] ;  /* 0x00022a00ff267b82 */ /* 0x000ea20000000a00 */
[----:B------:R-:W2:Y:S02]  /*0200*/  LDCU.64 UR4, c[0x0][0x358] ;  /* 0x00006b00ff0477ac */ /* 0x000ea40008000a00 */
[----:B--2---:R2:W5:Y:S01]  /*0210*/  LDG.E R38, desc[UR4][R38.64] ;  /* 0x0000000426267981 */ /* 0x004562000c1e1900 */
[----:B------:R-:W-:Y:S05]  /*0220*/  BRA `(.L_x_2) ;  /* 0x0000000000087947 */ /* 0x000fea0003800000 */
.L_x_3:
[----:B------:R-:W2:Y:S02]  /*0230*/  LDCU UR4, c[0x0][0x8a0] ;  /* 0x00011400ff0477ac */ /* 0x000ea40008000800 */
[----:B--2---:R-:W-:Y:S02]  /*0240*/  MOV R38, UR4 ;  /* 0x0000000400267c02 */ /* 0x004fe40008000f00 */
.L_x_2:
[----:B------:R-:W-:Y:S01]  /*0250*/  IMAD.U32 R0, RZ, RZ, UR17 ;  /* 0x00000011ff007e24 */ /* 0x000fe2000f8e00ff */
[----:B------:R-:W-:Y:S04]  /*0260*/  BSSY.RECONVERGENT B0, `(.L_x_4) ;  /* 0x000000c000007945 */ /* 0x000fe80003800200 */
[C---:B------:R-:W-:Y:S02]  /*0270*/  ISETP.NE.OR P1, PT, R0.reuse, 0x1, !P3 ;  /* 0x000000010000780c */ /* 0x040fe40005f25670 */
[----:B------:R-:W-:-:S11]  /*0280*/  ISETP.NE.OR P0, PT, R0, 0x3, !P3 ;  /* 0x000000030000780c */ /* 0x000fd60005f05670 */
[----:B------:R-:W-:Y:S05]  /*0290*/  @P1 BRA `(.L_x_5) ;  /* 0x0000000000201947 */ /* 0x000fea0003800000 */
[----:B------:R-:W3:Y:S02]  /*02a0*/  LDCU.64 UR4, c[0x0][0x348] ;  /* 0x00006900ff0477ac */ /* 0x000ee40008000a00 */
[----:B---3--:R-:W-:Y:S02]  /*02b0*/  UIADD3 UR6, UP1, UPT, UR4, 0x80, URZ ;  /* 0x0000008004067890 */ /* 0x008fe4000ff3e0ff */
[----:B------:R-:W-:Y:S02]  /*02c0*/  UIADD3 UR4, UP0, UPT, UR4, 0x180, URZ ;  /* 0x0000018004047890 */ /* 0x000fe4000ff1e0ff */
[----:B------:R-:W-:Y:S02]  /*02d0*/  UIADD3.X UR7, UPT, UPT, URZ, UR5, URZ, UP1, !UPT ;  /* 0x00000005ff077290 */ /* 0x000fe40008ffe4ff */
[----:B------:R-:W-:-:S07]  /*02e0*/  UIADD3.X UR5, UPT, UPT, URZ, UR5, URZ, UP0, !UPT ;  /* 0x00000005ff057290 */ /* 0x000fce00087fe4ff */
[----:B------:R3:W-:Y:S02]  /*02f0*/  UTMACCTL.PF [UR6] ;  /* 0x00000000060079b9 */ /* 0x0007e40008040000 */
[----:B------:R3:W-:Y:S02]  /*0300*/  UTMACCTL.PF [UR4] ;  /* 0x00000000040079b9 */ /* 0x0007e40008040000 */
[----:B---3--:R-:W-:Y:S01]  /*0310*/  NOP ;  /* 0x0000000000007918 */ /* 0x008fe20000000000 */
.L_x_5:
[----:B------:R-:W-:Y:S05]  /*0320*/  BSYNC.RECONVERGENT B0 ;  /* 0x0000000000007941 */ /* 0x000fea0003800200 */
.L_x_4:
[----:B------:R-:W-:Y:S04]  /*0330*/  BSSY.RECONVERGENT B0, `(.L_x_6) ;  /* 0x000000a000007945 */ /* 0x000fe80003800200 */
        /* <DEDUP_REMOVED lines=9> */
.L_x_7:
[----:B------:R-:W-:Y:S05]  /*03d0*/  BSYNC.RECONVERGENT B0 ;  /* 0x0000000000007941 */ /* 0x000fea0003800200 */
.L_x_6:
[----:B------:R-:W3:Y:S01]  /*03e0*/  LDCU.64 UR4, c[0x0][0x888] ;  /* 0x00011100ff0477ac */ /* 0x000ee20008000a00 */
[----:B------:R-:W-:Y:S02]  /*03f0*/  UISETP.EQ.U32.AND UP1, UPT, UR8, URZ, UPT ;  /* 0x000000ff0800728c */ /* 0x000fe4000bf22070 */
[----:B------:R-:W-:Y:S02]  /*0400*/  UPLOP3.LUT UP3, UPT, UPT, UPT, UPT, 0x80, 0x8 ;  /* 0x000000000008789c */ /* 0x000fe40003f6f070 */
[----:B---3--:R-:W-:-:S04]  /*0410*/  UISETP.NE.U32.AND UP0, UPT, UR4, URZ, UPT ;  /* 0x000000ff0400728c */ /* 0x008fc8000bf05070 */
[----:B------:R-:W-:-:S04]  /*0420*/  UISETP.NE.AND.EX UP0, UPT, UR5, URZ, UPT, UP0 ;  /* 0x000000ff0500728c */ /* 0x000fc8000bf05300 */
[----:B------:R-:W-:-:S04]  /*0430*/  UISETP.EQ.OR.EX UP2, UPT, UR9, URZ, !UP0, UP1 ;  /* 0x000000ff0900728c */ /* 0x000fc8000c742710 */
[----:B------:R-:W-:-:S06]  /*0440*/  UP2UR UR4, UPR, URZ, 0x4 ;  /* 0x00000004ff047883 */ /* 0x000fcc0008000000 */
[----:B------:R-:W-:Y:S01]  /*0450*/  MOV R86, UR4 ;  /* 0x0000000400567c02 */ /* 0x000fe20008000f00 */
[----:B------:R-:W-:Y:S06]  /*0460*/  BRA.U !UP2, `(.L_x_8) ;  /* 0x000000010a207547 */ /* 0x000fec000b800000 */
[----:B------:R-:W-:Y:S01]  /*0470*/  UISETP.NE.U32.AND UP1, UPT, UR8, URZ, UPT ;  /* 0x000000ff0800728c */ /* 0x000fe2000bf25070 */
[----:B-----5:R-:W-:Y:S01]  /*0480*/  FSETP.NEU.AND P0, PT, R41, RZ, PT ;  /* 0x000000ff2900720b */ /* 0x020fe20003f0d000 */
[----:B------:R-:W-:Y:S02]  /*0490*/  USEL UR4, URZ, 0xffffffff, UP0 ;  /* 0xffffffffff047887 */ /* 0x000fe40008000000 */
[----:B------:R-:W-:-:S10]  /*04a0*/  UISETP.NE.AND.EX UP1, UPT, UR9, URZ, UPT, UP1 ;  /* 0x000000ff0900728c */ /* 0x000fd4000bf25310 */
[----:B------:R-:W-:Y:S01]  /*04b0*/  VOTEU.ANY UP0, P0 ;  /* 0x0000000000ff7886 */ /* 0x000fe20000000100 */
[----:B------:R-:W-:-:S04]  /*04c0*/  @!UP1 USEL UR4, URZ, 0xffffffff, UP0 ;  /* 0xffffffffff049887 */ /* 0x000fc80008000000 */
[----:B------:R-:W-:-:S04]  /*04d0*/  ULOP3.LUT UR4, UR4, 0x1, URZ, 0xc0, !UPT ;  /* 0x0000000104047892 */ /* 0x000fc8000f8ec0ff */
[----:B------:R-:W-:-:S11]  /*04e0*/  UISETP.NE.U32.AND UP3, UPT, UR4, 0x1, UPT ;  /* 0x000000010400788c */ /* 0x000fd6000bf65070 */
.L_x_8:
[----:B-1----:R-:W1:Y:S01]  /*04f0*/  SHFL.IDX PT, R2, R85, RZ, 0x1f ;  /* 0x00001fff55027589 */ /* 0x002e6200000e0000 */
[----:B------:R-:W-:-:S04]  /*0500*/  UISETP.NE.AND UP0, UPT, UR17, 0x2, UPT ;  /* 0x000000021100788c */ /* 0x000fc8000bf05270 */
[----:B------:R-:W-:Y:S01]  /*0510*/  USEL UR38, URZ, 0x1, UP0 ;  /* 0x00000001ff267887 */ /* 0x000fe20008000000 */
[----:B-1----:R-:W-:-:S13]  /*0520*/  ISETP.NE.AND P0, PT, R2, RZ, PT ;  /* 0x000000ff0200720c */ /* 0x002fda0003f05270 */
[----:B------:R-:W-:Y:S05]  /*0530*/  @P0 BRA `(.L_x_9) ;  /* 0x0000000000600947 */ /* 0x000fea0003800000 */
[----:B------:R-:W1:Y:S01]  /*0540*/  S2UR UR4, SR_CgaCtaId ;  /* 0x00000000000479c3 */ /* 0x000e620000008800 */
[----:B------:R-:W-:Y:S01]  /*0550*/  UMOV UR5, 0x400 ;  /* 0x0000040000057882 */ /* 0x000fe20000000000 */
[----:B------:R-:W-:Y:S01]  /*0560*/  UMOV UR8, 0x1 ;  /* 0x0000000100087882 */ /* 0x000fe20000000000 */
[----:B------:R-:W-:Y:S01]  /*0570*/  UMOV UR6, 0x3 ;  /* 0x0000000300067882 */ /* 0x000fe20000000000 */
[----:B------:R-:W-:-:S04]  /*0580*/  UIADD3 UR8, UPT, UPT, -UR8, 0x100000, URZ ;  /* 0x0010000008087890 */ /* 0x000fc8000fffe1ff */
[----:B------:R-:W-:Y:S02]  /*0590*/  USHF.L.U32 UR9, UR8, 0xb, URZ ;  /* 0x0000000b08097899 */ /* 0x000fe400080006ff */
[----:B------:R-:W-:Y:S02]  /*05a0*/  USHF.L.U32 UR8, UR8, 0x1, URZ ;  /* 0x0000000108087899 */ /* 0x000fe400080006ff */
[----:B------:R-:W-:-:S04]  /*05b0*/  UIADD3 UR6, UPT, UPT, -UR6, 0x100000, URZ ;  /* 0x0010000006067890 */ /* 0x000fc8000fffe1ff */
[----:B------:R-:W-:Y:S02]  /*05c0*/  USHF.L.U32 UR7, UR6, 0xb, URZ ;  /* 0x0000000b06077899 */ /* 0x000fe400080006ff */
[----:B------:R-:W-:Y:S01]  /*05d0*/  USHF.L.U32 UR6, UR6, 0x1, URZ ;  /* 0x0000000106067899 */ /* 0x000fe200080006ff */
[----:B------:R-:W-:Y:S01]  /*05e0*/  ELECT P0, URZ, PT ;  /* 0x0000000000ff782f */ /* 0x000fe20003800000 */
[----:B-1----:R-:W-:Y:S01]  /*05f0*/  ULEA UR4, UR4, UR5, 0x18 ;  /* 0x0000000504047291 */ /* 0x002fe2000f8ec0ff */
[----:B------:R-:W1:Y:S11]  /*0600*/  FENCE.VIEW.ASYNC.S ;  /* 0x00000000000073c6 */ /* 0x000e760000000000 */
[----:B-1----:R1:W3:Y:S01]  /*0610*/  SYNCS.EXCH.64 URZ, [UR4], UR8 ;  /* 0x0000000804ff75b2 */ /* 0x0022e20008000100 */
[----:B------:R1:W4:Y:S01]  /*0620*/  SYNCS.EXCH.64 URZ, [UR4+0x28], UR6 ;  /* 0x0000280604ff75b2 */ /* 0x0003220008000100 */
[----:B------:R1:W1:Y:S01]  /*0630*/  SYNCS.EXCH.64 URZ, [UR4+0x8], UR8 ;  /* 0x0000080804ff75b2 */ /* 0x0002620008000100 */
[----:B------:R1:W1:Y:S01]  /*0640*/  SYNCS.EXCH.64 URZ, [UR4+0x30], UR6 ;  /* 0x0000300604ff75b2 */ /* 0x0002620008000100 */
[----:B------:R1:W1:Y:S01]  /*0650*/  SYNCS.EXCH.64 URZ, [UR4+0x10], UR8 ;  /* 0x0000100804ff75b2 */ /* 0x0002620008000100 */
[----:B------:R1:W1:Y:S01]  /*0660*/  SYNCS.EXCH.64 URZ, [UR4+0x38], UR6 ;  /* 0x0000380604ff75b2 */ /* 0x0002620008000100 */
[----:B------:R1:W1:Y:S01]  /*0670*/  SYNCS.EXCH.64 URZ, [UR4+0x18], UR8 ;  /* 0x0000180804ff75b2 */ /* 0x0002620008000100 */
[----:B------:R1:W1:Y:S01]  /*0680*/  SYNCS.EXCH.64 URZ, [UR4+0x40], UR6 ;  /* 0x0000400604ff75b2 */ /* 0x0002620008000100 */
[----:B------:R1:W1:Y:S01]  /*0690*/  SYNCS.EXCH.64 URZ, [UR4+0x20], UR8 ;  /* 0x0000200804ff75b2 */ /* 0x0002620008000100 */
[----:B------:R1:W1:Y:S01]  /*06a0*/  SYNCS.EXCH.64 URZ, [UR4+0x48], UR6 ;  /* 0x0000480604ff75b2 */ /* 0x0002620008000100 */
[----:B------:R-:W-:Y:S01]  /*06b0*/  NOP ;  /* 0x0000000000007918 */ /* 0x000fe20000000000 */
.L_x_9:
[----:B------:R-:W2:Y:S01]  /*06c0*/  SHFL.IDX PT, R2, R85, RZ, 0x1f ;  /* 0x00001fff55027589 */ /* 0x000ea200000e0000 */
[----:B------:R-:W-:Y:S01]  /*06d0*/  NOP ;  /* 0x0000000000007918 */ /* 0x000fe20000000000 */
[----:B--2---:R-:W-:-:S13]  /*06e0*/  ISETP.NE.AND P0, PT, R2, 0x1, PT ;  /* 0x000000010200780c */ /* 0x004fda0003f05270 */
[----:B------:R-:W-:Y:S05]  /*06f0*/  @P0 BRA `(.L_x_10) ;  /* 0x0000000000480947 */ /* 0x000fea0003800000 */
[----:B-1----:R-:W1:Y:S01]  /*0700*/  S2UR UR4, SR_CgaCtaId ;  /* 0x00000000000479c3 */ /* 0x002e620000008800 */
        /* <DEDUP_REMOVED lines=12> */
[----:B-1----:R2:W1:Y:S01]  /*07d0*/  SYNCS.EXCH.64 URZ, [UR4+0x50], UR8 ;  /* 0x0000500804ff75b2 */ /* 0x0024620008000100 */
[----:B------:R2:W1:Y:S01]  /*07e0*/  SYNCS.EXCH.64 URZ, [UR4+0x60], UR6 ;  /* 0x0000600604ff75b2 */ /* 0x0004620008000100 */
[----:B------:R2:W1:Y:S01]  /*07f0*/  SYNCS.EXCH.64 URZ, [UR4+0x58], UR8 ;  /* 0x0000580804ff75b2 */ /* 0x0004620008000100 */
[----:B------:R2:W1:Y:S02]  /*0800*/  SYNCS.EXCH.64 URZ, [UR4+0x68], UR6 ;  /* 0x0000680604ff75b2 */ /* 0x0004640008000100 */
[----:B--2---:R-:W-:Y:S01]  /*0810*/  NOP ;  /* 0x0000000000007918 */ /* 0x004fe20000000000 */
.L_x_10:
[----:B------:R-:W2:Y:S01]  /*0820*/  SHFL.IDX PT, R2, R85, RZ, 0x1f ;  /* 0x00001fff55027589 */ /* 0x000ea200000e0000 */
[----:B------:R-:W-:Y:S01]  /*0830*/  NOP ;  /* 0x0000000000007918 */ /* 0x000fe20000000000 */
[----:B--2---:R-:W-:-:S13]  /*0840*/  ISETP.NE.AND P0, PT, R2, 0x3, PT ;  /* 0x000000030200780c */ /* 0x004fda0003f05270 */
[----:B------:R-:W-:Y:S05]  /*0850*/  @P0 BRA `(.L_x_11) ;  /* 0x0000000000300947 */ /* 0x000fea0003800000 */
[----:B-1----:R-:W1:Y:S01]  /*0860*/  S2UR UR6, SR_CgaCtaId ;  /* 0x00000000000679c3 */ /* 0x002e620000008800 */
[----:B------:R-:W-:Y:S01]  /*0870*/  UMOV UR4, 0x400 ;  /* 0x0000040000047882 */ /* 0x000fe20000000000 */
[----:B------:R-:W-:Y:S01]  /*0880*/  UMOV UR5, 0x20 ;  /* 0x0000002000057882 */ /* 0x000fe20000000000 */
[----:B------:R-:W-:Y:S01]  /*0890*/  ELECT P0, URZ, PT ;  /* 0x0000000000ff782f */ /* 0x000fe20003800000 */
[----:B-1----:R-:W-:Y:S02]  /*08a0*/  ULEA UR6, UR6, UR4, 0x18 ;  /* 0x0000000406067291 */ /* 0x002fe4000f8ec0ff */
[----:B------:R-:W-:-:S04]  /*08b0*/  UIADD3 UR4, UPT, UPT, -UR5, 0x100000, URZ ;  /* 0x0010000005047890 */ /* 0x000fc8000fffe1ff */
[----:B------:R-:W-:Y:S02]  /*08c0*/  USHF.L.U32 UR5, UR4, 0xb, URZ ;  /* 0x0000000b04057899 */ /* 0x000fe400080006ff */
[----:B------:R-:W-:Y:S01]  /*08d0*/  USHF.L.U32 UR4, UR4, 0x1, URZ ;  /* 0x0000000104047899 */ /* 0x000fe200080006ff */
[----:B------:R-:W1:Y:S11]  /*08e0*/  FENCE.VIEW.ASYNC.S ;  /* 0x00000000000073c6 */ /* 0x000e760000000000 */
[----:B-1----:R2:W1:Y:S01]  /*08f0*/  SYNCS.EXCH.64 URZ, [UR6+0x70], UR4 ;  /* 0x0000700406ff75b2 */ /* 0x0024620008000100 */
[----:B------:R2:W1:Y:S02]  /*0900*/  SYNCS.EXCH.64 URZ, [UR6+0x78], UR4 ;  /* 0x0000780406ff75b2 */ /* 0x0004640008000100 */
[----:B--2---:R-:W-:Y:S01]  /*0910*/  NOP ;  /* 0x0000000000007918 */ /* 0x004fe20000000000 */
.L_x_11:
[----:B------:R-:W2:Y:S01]  /*0920*/  SHFL.IDX PT, R2, R85, RZ, 0x1f ;  /* 0x00001fff55027589 */ /* 0x000ea200000e0000 */
[----:B------:R-:W-:Y:S01]  /*0930*/  NOP ;  /* 0x0000000000007918 */ /* 0x000fe20000000000 */
[----:B--2---:R-:W-:-:S13]  /*0940*/  ISETP.NE.AND P0, PT, R2, 0x4, PT ;  /* 0x000000040200780c */ /* 0x004fda0003f05270 */
[----:B------:R-:W-:Y:S05]  /*0950*/  @P0 BRA `(.L_x_12) ;  /* 0x00000000004c0947 */ /* 0x000fea0003800000 */
[----:B-1----:R-:W1:Y:S01]  /*0960*/  S2UR UR6, SR_CgaCtaId ;  /* 0x00000000000679c3 */ /* 0x002e620000008800 */
[----:B------:R-:W-:Y:S01]  /*0970*/  UMOV UR4, 0x3a0 ;  /* 0x000003a000047882 */ /* 0x000fe20000000000 */
[----:B------:R-:W-:Y:S01]  /*0980*/  UMOV UR5, 0x400 ;  /* 0x0000040000057882 */ /* 0x000fe20000000000 */
[----:B------:R-:W-:Y:S01]  /*0990*/  USEL UR4, UR4, 0x320, UP3 ;  /* 0x0000032004047887 */ /* 0x000fe20009800000 */
[----:B------:R-:W-:Y:S01]  /*09a0*/  UMOV UR8, 0x1 ;  /* 0x0000000100087882 */ /* 0x000fe20000000000 */
[----:B------:R-:W-:Y:S01]  /*09b0*/  ELECT P0, URZ, PT ;  /* 0x0000000000ff782f */ /* 0x000fe20003800000 */
[----:B------:R-:W-:-:S04]  /*09c0*/  UIADD3 UR8, UPT, UPT, -UR8, 0x100000, URZ ;  /* 0x0010000008087890 */ /* 0x000fc8000fffe1ff */
[----:B------:R-:W-:Y:S02]  /*09d0*/  USHF.L.U32 UR9, UR8, 0xb, URZ ;  /* 0x0000000b08097899 */ /* 0x000fe400080006ff */
[----:B------:R-:W-:Y:S02]  /*09e0*/  USHF.L.U32 UR8, UR8, 0x1, URZ ;  /* 0x0000000108087899 */ /* 0x000fe400080006ff */
[----:B-1----:R-:W-:Y:S02]  /*09f0*/  ULEA UR6, UR6, UR5, 0x18 ;  /* 0x0000000506067291 */ /* 0x002fe4000f8ec0ff */
[----:B------:R-:W-:-:S04]  /*0a00*/  UIADD3 UR4, UPT, UPT, -UR4, 0x100000, URZ ;  /* 0x0010000004047890 */ /* 0x000fc8000fffe1ff */
[----:B------:R-:W-:Y:S02]  /*0a10*/  USHF.L.U32 UR5, UR4, 0xb, URZ ;  /* 0x0000000b04057899 */ /* 0x000fe400080006ff */
[----:B------:R-:W-:Y:S01]  /*0a20*/  USHF.L.U32 UR4, UR4, 0x1, URZ ;  /* 0x0000000104047899 */ /* 0x000fe200080006ff */
[----:B------:R-:W1:Y:S03]  /*0a30*/  FENCE.VIEW.ASYNC.S ;  /* 0x00000000000073c6 */ /* 0x000e660000000000 */
[----:B-1----:R2:W1:Y:S08]  /*0a40*/  SYNCS.EXCH.64 URZ, [UR6+0x80], UR8 ;  /* 0x0000800806ff75b2 */ /* 0x0024700008000100 */
[----:B------:R2:W1:Y:S01]  /*0a50*/  SYNCS.EXCH.64 URZ, [UR6+0x90], UR4 ;  /* 0x0000900406ff75b2 */ /* 0x0004620008000100 */
[----:B------:R2:W1:Y:S01]  /*0a60*/  SYNCS.EXCH.64 URZ, [UR6+0x88], UR8 ;  /* 0x0000880806ff75b2 */ /* 0x0004620008000100 */
[----:B------:R2:W1:Y:S02]  /*0a70*/  SYNCS.EXCH.64 URZ, [UR6+0x98], UR4 ;  /* 0x0000980406ff75b2 */ /* 0x0004640008000100 */
[----:B--2---:R-:W-:Y:S01]  /*0a80*/  NOP ;  /* 0x0000000000007918 */ /* 0x004fe20000000000 */
.L_x_12:
        /* <DEDUP_REMOVED lines=20> */
[----:B------:R2:W1:Y:S01]  /*0bd0*/  SYNCS.EXCH.64 URZ, [UR4+0xc8], UR6 ;  /* 0x0000c80604ff75b2 */ /* 0x0004620008000100 */
[----:B------:R2:W1:Y:S01]  /*0be0*/  SYNCS.EXCH.64 URZ, [UR4+0xb0], UR8 ;  /* 0x0000b00804ff75b2 */ /* 0x0004620008000100 */
[----:B------:R2:W1:Y:S01]  /*0bf0*/  SYNCS.EXCH.64 URZ, [UR4+0xd0], UR6 ;  /* 0x0000d00604ff75b2 */ /* 0x0004620008000100 */
[----:B------:R2:W1:Y:S01]  /*0c00*/  SYNCS.EXCH.64 URZ, [UR4+0xb8], UR8 ;  /* 0x0000b80804ff75b2 */ /* 0x0004620008000100 */
[----:B------:R2:W1:Y:S02]  /*0c10*/  SYNCS.EXCH.64 URZ, [UR4+0xd8], UR6 ;  /* 0x0000d80604ff75b2 */ /* 0x0004640008000100 */
[----:B--2---:R-:W-:Y:S01]  /*0c20*/  NOP ;  /* 0x0000000000007918 */ /* 0x004fe20000000000 */
.L_x_13:
[----:B------:R-:W2:Y:S01]  /*0c30*/  SHFL.IDX PT, R2, R85, RZ, 0x1f ;  /* 0x00001fff55027589 */ /* 0x000ea200000e0000 */
[----:B------:R-:W-:Y:S01]  /*0c40*/  NOP ;  /* 0x0000000000007918 */ /* 0x000fe20000000000 */
[----:B--2---:R-:W-:-:S13]  /*0c50*/  ISETP.NE.AND P0, PT, R2, 0x3, PT ;  /* 0x000000030200780c */ /* 0x004fda0003f05270 */
[----:B------:R-:W-:Y:S05]  /*0c60*/  @P0 BRA `(.L_x_14) ;  /* 0x0000000000380947 */ /* 0x000fea0003800000 */
[----:B------:R-:W2:Y:S01]  /*0c70*/  S2UR UR5, SR_CgaCtaId ;  /* 0x00000000000579c3 */ /* 0x000ea20000008800 */
[----:B-1----:R-:W-:Y:S01]  /*0c80*/  UMOV UR4, 0x400 ;  /* 0x0000040000047882 */ /* 0x002fe20000000000 */
[----:B------:R-:W-:Y:S01]  /*0c90*/  UMOV UR6, 0x20 ;  /* 0x0000002000067882 */ /* 0x000fe20000000000 */
[----:B------:R-:W-:Y:S01]  /*0ca0*/  ELECT P0, URZ, PT ;  /* 0x0000000000ff782f */ /* 0x000fe20003800000 */
[----:B------:R-:W-:-:S04]  /*0cb0*/  UIADD3 UR6, UPT, UPT, -UR6, 0x100000, URZ ;  /* 0x0010000006067890 */ /* 0x000fc8000fffe1ff */
[----:B------:R-:W-:Y:S02]  /*0cc0*/  USHF.L.U32 UR7, UR6, 0xb, URZ ;  /* 0x0000000b06077899 */ /* 0x000fe400080006ff */
[----:B------:R-:W-:Y:S02]  /*0cd0*/  USHF.L.U32 UR6, UR6, 0x1, URZ ;  /* 0x0000000106067899 */ /* 0x000fe400080006ff */
[----:B--2---:R-:W-:Y:S01]  /*0ce0*/  ULEA UR4, UR5, UR4, 0x18 ;  /* 0x0000000405047291 */ /* 0x004fe2000f8ec0ff */
[----:B------:R-:W1:Y:S11]  /*0cf0*/  FENCE.VIEW.ASYNC.S ;  /* 0x00000000000073c6 */ /* 0x000e760000000000 */
[----:B-1----:R2:W1:Y:S01]  /*0d00*/  SYNCS.EXCH.64 URZ, [UR4+0xe0], UR6 ;  /* 0x0000e00604ff75b2 */ /* 0x0024620008000100 */
[----:B------:R2:W1:Y:S01]  /*0d10*/  SYNCS.EXCH.64 URZ, [UR4+0xf0], UR6 ;  /* 0x0000f00604ff75b2 */ /* 0x0004620008000100 */
[----:B------:R2:W1:Y:S01]  /*0d20*/  SYNCS.EXCH.64 URZ, [UR4+0xe8], UR6 ;  /* 0x0000e80604ff75b2 */ /* 0x0004620008000100 */
[----:B------:R2:W1:Y:S02]  /*0d30*/  SYNCS.EXCH.64 URZ, [UR4+0xf8], UR6 ;  /* 0x0000f80604ff75b2 */ /* 0x0004640008000100 */
[----:B--2---:R-:W-:Y:S01]  /*0d40*/  NOP ;  /* 0x0000000000007918 */ /* 0x004fe20000000000 */
.L_x_14:
[----:B-1----:R-:W1:Y:S01]  /*0d50*/  LDCU UR4, c[0x0][0x36c] ;  /* 0x00006d80ff0477ac */ /* 0x002e620008000800 */
[----:B------:R-:W-:Y:S01]  /*0d60*/  ISETP.NE.OR P3, PT, R0, 0x2, !P3 ;  /* 0x000000020000780c */ /* 0x000fe20005f65670 */
[----:B------:R-:W-:Y:S01]  /*0d70*/  NOP ;  /* 0x0000000000007918 */ /* 0x000fe20000000000 */
[----:B------:R-:W-:Y:S01]  /*0d80*/  LOP3.LUT R0, R93, 0x1f, RZ, 0xc0, !PT ;  /* 0x0000001f5d007812 */ /* 0x000fe200078ec0ff */
[----:B------:R-:W-:Y:S02]  /*0d90*/  UISETP.NE.AND UP4, UPT, UR17, URZ, UPT ;  /* 0x000000ff1100728c */ /* 0x000fe4000bf85270 */
[----:B-1----:R-:W-:-:S09]  /*0da0*/  UISETP.EQ.U32.AND UP5, UPT, UR4, 0x1, UPT ;  /* 0x000000010400788c */ /* 0x002fd2000bfa2070 */
[----:B------:R-:W-:Y:S05]  /*0db0*/  BRA.U !UP5, `(.L_x_15) ;  /* 0x000000010d087547 */ /* 0x000fea000b800000 */
[----:B---34-:R-:W-:Y:S01]  /*0dc0*/  UCGABAR_ARV ;  /* 0x00000000000079c7 */ /* 0x018fe20008000000 */
[----:B------:R-:W-:Y:S05]  /*0dd0*/  BRA `(.L_x_16) ;  /* 0x0000000000047947 */ /* 0x000fea0003800000 */
.L_x_15:
[----:B---34-:R-:W-:Y:S01]  /*0de0*/  NOP ;  /* 0x0000000000007918 */ /* 0x018fe20000000000 */
.L_x_16:
[----:B------:R-:W1:Y:S01]  /*0df0*/  S2UR UR16, SR_CTAID.X ;  /* 0x00000000001079c3 */ /* 0x000e620000002500 */
[----:B------:R-:W-:-:S05]  /*0e00*/  CS2R.32 R3, SR_CgaSize ;  /* 0x0000000000037805 */ /* 0x000fca0000008a00 */
[----:B------:R-:W-:-:S05]  /*0e10*/  IMAD R3, R3, -0xa0, RZ ;  /* 0xffffff6003037824 */ /* 0x000fca00078e02ff */
[----:B------:R-:W-:-:S14]  /*0e20*/  R2UR UR5, R3 ;  /* 0x00000000030572ca */ /* 0x000fdc00000e0000 */
[----:B------:R-:W2:Y:S01]  /*0e30*/  LDCU UR5, c[0x0][UR5+0x2b0] ;  /* 0x00005600050577ac */ /* 0x000ea20008000800 */
[----:B------:R-:W-:-:S05]  /*0e40*/  CS2R.32 R3, SR_CgaSize ;  /* 0x0000000000037805 */ /* 0x000fca0000008a00 */
[----:B------:R-:W-:-:S05]  /*0e50*/  IMAD R3, R3, -0xa0, RZ ;  /* 0xffffff6003037824 */ /* 0x000fca00078e02ff */
[----:B------:R-:W-:-:S14]  /*0e60*/  R2UR UR4, R3 ;  /* 0x00000000030472ca */ /* 0x000fdc00000e0000 */
[----:B------:R-:W3:Y:S01]  /*0e70*/  LDCU UR4, c[0x0][UR4+0x2b4] ;  /* 0x00005680040477ac */ /* 0x000ee20008000800 */
[----:B------:R-:W4:Y:S01]  /*0e80*/  S2UR UR20, SR_CTAID.Y ;  /* 0x00000000001479c3 */ /* 0x000f220000002600 */
[----:B------:R-:W-:-:S05]  /*0e90*/  CS2R.32 R3, SR_CgaSize ;  /* 0x0000000000037805 */ /* 0x000fca0000008a00 */
[----:B------:R-:W-:-:S05]  /*0ea0*/  IMAD R3, R3, -0xa0, RZ ;  /* 0xffffff6003037824 */ /* 0x000fca00078e02ff */
[----:B------:R-:W-:-:S14]  /*0eb0*/  R2UR UR59, R3 ;  /* 0x00000000033b72ca */ /* 0x000fdc00000e0000 */
[----:B------:R-:W3:Y:S01]  /*0ec0*/  LDCU UR59, c[0x0][UR59+0x2a0] ;  /* 0x000054003b3b77ac */ /* 0x000ee20008000800 */
[----:B------:R-:W-:-:S05]  /*0ed0*/  CS2R.32 R3, SR_CgaSize ;  /* 0x0000000000037805 */ /* 0x000fca0000008a00 */
[----:B------:R-:W-:-:S05]  /*0ee0*/  IMAD R3, R3, -0xa0, RZ ;  /* 0xffffff6003037824 */ /* 0x000fca00078e02ff */
[----:B------:R-:W-:-:S14]  /*0ef0*/  R2UR UR62, R3 ;  /* 0x00000000033e72ca */ /* 0x000fdc00000e0000 */
[----:B------:R-:W3:Y:S01]  /*0f00*/  LDCU UR62, c[0x0][UR62+0x2a4] ;  /* 0x000054803e3e77ac */ /* 0x000ee20008000800 */
[----:B------:R-:W3:Y:S01]  /*0f10*/  S2UR UR7, SR_CgaCtaId ;  /* 0x00000000000779c3 */ /* 0x000ee20000008800 */
[----:B------:R-:W3:Y:S01]  /*0f20*/  LDCU UR21, c[0x0][0xb24] ;  /* 0x00016480ff1577ac */ /* 0x000ee20008000800 */
[----:B------:R-:W3:Y:S01]  /*0f30*/  LDCU UR42, c[0x0][0xb24] ;  /* 0x00016480ff2a77ac */ /* 0x000ee20008000800 */
[----:B-1----:R-:W-:Y:S01]  /*0f40*/  I2FP.F32.U32 R3, UR16 ;  /* 0x0000001000037c45 */ /* 0x002fe20008201000 */
[----:B------:R-:W1:Y:S04]  /*0f50*/  LDCU UR29, c[0x0][0xb30] ;  /* 0x00016600ff1d77ac */ /* 0x000e680008000800 */
[----:B--2---:R-:W-:Y:S01]  /*0f60*/  FMUL R3, R3, UR5 ;  /* 0x0000000503037c20 */ /* 0x004fe20008400000 */
[----:B------:R-:W-:Y:S01]  /*0f70*/  UMOV UR34, 0x5 ;  /* 0x0000000500227882 */ /* 0x000fe20000000000 */
[----:B----4-:R-:W-:-:S04]  /*0f80*/  I2FP.F32.U32 R2, UR20 ;  /* 0x0000001400027c45 */ /* 0x010fc80008201000 */
[----:B------:R-:W2:Y:S01]  /*0f90*/  F2I.U32.TRUNC.NTZ R3, R3 ;  /* 0x0000000300037305 */ /* 0x000ea2000020f000 */
[----:B---3--:R-:W-:Y:S01]  /*0fa0*/  FMUL R2, R2, UR4 ;  /* 0x0000000402027c20 */ /* 0x008fe20008400000 */
[----:B------:R-:W-:Y:S02]  /*0fb0*/  ULOP3.LUT UR5, UR7, 0x2, URZ, 0xc0, !UPT ;  /* 0x0000000207057892 */ /* 0x000fe4000f8ec0ff */
[----:B------:R-:W-:-:S04]  /*0fc0*/  ULOP3.LUT UR49, UR7, 0x1, URZ, 0xc0, !UPT ;  /* 0x0000000107317892 */ /* 0x000fc8000f8ec0ff */
[----:B------:R-:W3:Y:S01]  /*0fd0*/  F2I.U32.TRUNC.NTZ R2, R2 ;  /* 0x0000000200027305 */ /* 0x000ee2000020f000 */
[----:B------:R-:W-:Y:S02]  /*0fe0*/  UISETP.GT.U32.AND UP0, UPT, UR5, 0xffff, UPT ;  /* 0x0000ffff0500788c */ /* 0x000fe4000bf04070 */
[----:B------:R-:W-:Y:S02]  /*0ff0*/  UISETP.GT.U32.AND UP1, UPT, UR49, 0xffff, UPT ;  /* 0x0000ffff3100788c */ /* 0x000fe4000bf24070 */
[----:B------:R-:W-:Y:S01]  /*1000*/  USEL UR26, UR5, 0xffff, !UP0 ;  /* 0x0000ffff051a7887 */ /* 0x000fe2000c000000 */
[----:B--2---:R-:W-:Y:S01]  /*1010*/  R2UR UR4, R3 ;  /* 0x00000000030472ca */ /* 0x004fe200000e0000 */
[----:B------:R-:W-:Y:S02]  /*1020*/  USHF.R.U32.HI UR32, URZ, 0x1, UR7 ;  /* 0x00000001ff207899 */ /* 0x000fe40008011607 */
[----:B------:R-:W-:Y:S02]  /*1030*/  USHF.L.U32 UR31, UR7, 0x9, URZ ;  /* 0x00000009071f7899 */ /* 0x000fe400080006ff */
[----:B------:R-:W-:-:S02]  /*1040*/  USHF.L.U32 UR30, UR7, 0xb, URZ ;  /* 0x0000000b071e7899 */ /* 0x000fc400080006ff */
[----:B------:R-:W-:Y:S01]  /*1050*/  USEL UR27, UR49, 0xffff, !UP1 ;  /* 0x0000ffff311b7887 */ /* 0x000fe2000c800000 */
[----:B---3--:R-:W-:Y:S02]  /*1060*/  R2UR UR6, R2 ;  /* 0x00000000020672ca */ /* 0x008fe400000e0000 */
[----:B------:R-:W-:-:S03]  /*1070*/  PRMT R2, RZ, 0x7610, R2 ;  /* 0x00007610ff027816 */ /* 0x000fc60000000002 */
[----:B------:R-:W-:-:S04]  /*1080*/  UIADD3 UR5, UPT, UPT, -UR4, URZ, URZ ;  /* 0x000000ff04057290 */ /* 0x000fc8000fffe1ff */
[----:B------:R-:W-:-:S04]  /*1090*/  UIMAD UR59, UR59, UR5, UR16 ;  /* 0x000000053b3b72a4 */ /* 0x000fc8000f8e0210 */
[----:B------:R-:W-:-:S04]  /*10a0*/  UIADD3 UR4, UPT, UPT, -UR6, URZ, URZ ;  /* 0x000000ff06047290 */ /* 0x000fc8000fffe1ff */
[----:B------:R-:W-:Y:S01]  /*10b0*/  UIMAD UR62, UR62, UR4, UR20 ;  /* 0x000000043e3e72a4 */ /* 0x000fe2000f8e0214 */
[----:B-1----:R-:W-:Y:S11]  /*10c0*/  BRA.U UP4, `(.L_x_17) ;  /* 0x00000001043c7547 */ /* 0x002ff6000b800000 */
[----:B------:R-:W-:Y:S02]  /*10d0*/  UISETP.NE.AND UP0, UPT, UR62, URZ, UPT ;  /* 0x000000ff3e00728c */ /* 0x000fe4000bf05270 */
[----:B------:R-:W-:Y:S02]  /*10e0*/  UISETP.NE.AND UP1, UPT, UR62, 0x1, UPT ;  /* 0x000000013e00788c */ /* 0x000fe4000bf25270 */
[----:B------:R-:W-:Y:S02]  /*10f0*/  UISETP.NE.AND UP2, UPT, UR59, URZ, UP0 ;  /* 0x000000ff3b00728c */ /* 0x000fe40008745270 */
[----:B------:R-:W-:Y:S02]  /*1100*/  USEL UR4, URZ, 0x2, UP0 ;  /* 0x00000002ff047887 */ /* 0x000fe40008000000 */
[----:B------:R-:W-:Y:S02]  /*1110*/  USEL UR8, URZ, 0x1, UP2 ;  /* 0x00000001ff087887 */ /* 0x000fe40009000000 */
[----:B------:R-:W-:-:S02]  /*1120*/  UISETP.NE.AND UP2, UPT, UR59, URZ, UPT ;  /* 0x000000ff3b00728c */ /* 0x000fc4000bf45270 */
[----:B------:R-:W-:Y:S02]  /*1130*/  USEL UR5, URZ, 0x4, UP1 ;  /* 0x00000004ff057887 */ /* 0x000fe40008800000 */
[----:B------:R-:W-:Y:S02]  /*1140*/  UISETP.NE.AND UP0, UPT, UR59, 0x1, UPT ;  /* 0x000000013b00788c */ /* 0x000fe4000bf05270 */
[----:B------:R-:W-:Y:S02]  /*1150*/  USEL UR6, URZ, 0x8, UP1 ;  /* 0x00000008ff067887 */ /* 0x000fe40008800000 */
[----:B------:R-:W-:Y:S02]  /*1160*/  USEL UR7, UR5, 0x4, UP2 ;  /* 0x0000000405077887 */ /* 0x000fe40009000000 */
[----:B------:R-:W-:Y:S02]  /*1170*/  USEL UR4, UR4, 0x2, UP0 ;  /* 0x0000000204047887 */ /* 0x000fe40008000000 */
[----:B------:R-:W-:-:S02]  /*1180*/  USEL UR5, UR6, 0x8, UP0 ;  /* 0x0000000806057887 */ /* 0x000fc40008000000 */
[----:B------:R-:W-:-:S04]  /*1190*/  UIADD3 UR4, UPT, UPT, UR4, UR7, UR8 ;  /* 0x0000000704047290 */ /* 0x000fc8000fffe008 */
[----:B------:R-:W-:-:S06]  /*11a0*/  UIADD3 UR4, UPT, UPT, UR4, UR5, URZ ;  /* 0x0000000504047290 */ /* 0x000fcc000fffe0ff */
[----:B------:R-:W-:-:S07]  /*11b0*/  MOV R2, UR4 ;  /* 0x0000000400027c02 */ /* 0x000fce0008000f00 */
.L_x_17:
[----:B------:R-:W1:Y:S01]  /*11c0*/  S2UR UR36, SR_CTAID.Z ;  /* 0x00000000002479c3 */ /* 0x000e620000002700 */
[----:B------:R-:W-:Y:S01]  /*11d0*/  UISETP.GE.AND UP0, UPT, UR21, 0x1, UPT ;  /* 0x000000011500788c */ /* 0x000fe2000bf06270 */
[----:B------:R-:W-:-:S08]  /*11e0*/  UMOV UR33, 0x3 ;  /* 0x0000000300217882 */ /* 0x000fd00000000000 */
[----:B------:R-:W-:Y:S05]  /*11f0*/  BRA.U !UP0, `(.L_x_18) ;  /* 0x0000000108d47547 */ /* 0x000fea000b800000 */
[----:B------:R-:W2:Y:S01]  /*1200*/  LDCU.128 UR12, c[0x0][0xb10] ;  /* 0x00016200ff0c77ac */ /* 0x000ea20008000c00 */
[----:B------:R-:W3:Y:S01]  /*1210*/  LDCU UR6, c[0x0][0x370] ;  /* 0x00006e00ff0677ac */ /* 0x000ee20008000800 */
[----:B------:R-:W4:Y:S01]  /*1220*/  LDCU UR5, c[0x0][0x374] ;  /* 0x00006e80ff0577ac */ /* 0x000f220008000800 */
[----:B------:R-:W1:Y:S01]  /*1230*/  LDCU UR28, c[0x0][0xb0c] ;  /* 0x00016180ff1c77ac */ /* 0x000e620008000800 */
[----:B------:R-:W1:Y:S01]  /*1240*/  LDCU UR4, c[0x0][0xb20] ;  /* 0x00016400ff0477ac */ /* 0x000e620008000800 */
[----:B------:R-:W1:Y:S01]  /*1250*/  LDCU.64 UR8, c[0x0][0xb28] ;  /* 0x00016500ff0877ac */ /* 0x000e620008000a00 */
[----:B--2---:R-:W-:Y:S02]  /*1260*/  UISETP.NE.AND UP0, UPT, UR14, 0x1, UPT ;  /* 0x000000010e00788c */ /* 0x004fe4000bf05270 */
[----:B----4-:R-:W-:Y:S02]  /*1270*/  UIMAD.WIDE.U32 UR10, UR5, UR15, URZ ;  /* 0x0000000f050a72a5 */ /* 0x010fe4000f8e00ff */
[----:B---3--:R-:W-:-:S02]  /*1280*/  UIMAD.WIDE.U32 UR22, UR6, UR12, URZ ;  /* 0x0000000c061672a5 */ /* 0x008fc4000f8e00ff */
[----:B-1----:R-:W-:Y:S02]  /*1290*/  UISETP.NE.AND UP1, UPT, UR28, 0x1, UPT ;  /* 0x000000011c00788c */ /* 0x002fe4000bf25270 */
[----:B------:R-:W-:Y:S01]  /*12a0*/  UISETP.NE.AND UP2, UPT, UR21, 0x1, UPT ;  /* 0x000000011500788c */ /* 0x000fe2000bf45270 */
[----:B------:R-:W-:Y:S02]  /*12b0*/  UMOV UR10, UR11 ;  /* 0x0000000b000a7c82 */ /* 0x000fe40008000000 */
[----:B------:R-:W-:Y:S01]  /*12c0*/  UMOV UR22, UR23 ;  /* 0x0000001700167c82 */ /* 0x000fe20008000000 */
[----:B------:R-:W-:Y:S02]  /*12d0*/  @UP0 USHF.R.U32.HI UR5, URZ, UR4, UR10 ;  /* 0x00000004ff050299 */ /* 0x000fe4000801160a */
[----:B------:R-:W-:Y:S02]  /*12e0*/  UIMAD.WIDE.U32 UR24, UR20, UR15, URZ ;  /* 0x0000000f141872a5 */ /* 0x000fe4000f8e00ff */
[----:B------:R-:W-:-:S02]  /*12f0*/  UIMAD.WIDE.U32 UR10, UR5, UR8, URZ ;  /* 0x00000008050a72a5 */ /* 0x000fc4000f8e00ff */
[----:B------:R-:W-:Y:S02]  /*1300*/  @UP1 USHF.R.U32.HI UR6, URZ, UR13, UR22 ;  /* 0x0000000dff061299 */ /* 0x000fe40008011616 */
[----:B------:R-:W-:Y:S02]  /*1310*/  UIMAD.WIDE.U32 UR18, UR16, UR12, URZ ;  /* 0x0000000c101272a5 */ /* 0x000fe4000f8e00ff */
[----:B------:R-:W-:Y:S01]  /*1320*/  UIMAD.WIDE.U32 UR22, UR6, UR8, URZ ;  /* 0x00000008061672a5 */ /* 0x000fe2000f8e00ff */
[----:B------:R-:W-:Y:S01]  /*1330*/  UMOV UR24, UR25 ;  /* 0x0000001900187c82 */ /* 0x000fe20008000000 */
[----:B------:R-:W-:Y:S01]  /*1340*/  UMOV UR10, UR11 ;  /* 0x0000000b000a7c82 */ /* 0x000fe20008000000 */
[----:B------:R-:W-:Y:S02]  /*1350*/  USHF.R.U32.HI UR24, URZ, UR4, UR24 ;  /* 0x00000004ff187299 */ /* 0x000fe40008011618 */
[----:B------:R-:W-:Y:S02]  /*1360*/  @UP2 USHF.R.U32.HI UR5, URZ, UR9, UR10 ;  /* 0x00000009ff052299 */ /* 0x000fe4000801160a */
[----:B------:R-:W-:Y:S01]  /*1370*/  UMOV UR7, UR23 ;  /* 0x0000001700077c82 */ /* 0x000fe20008000000 */
[----:B------:R-:W-:Y:S01]  /*1380*/  UMOV UR18, UR19 ;  /* 0x0000001300127c82 */ /* 0x000fe20008000000 */
[----:B------:R-:W-:-:S02]  /*1390*/  @UP2 USHF.R.U32.HI UR6, URZ, UR9, UR7 ;  /* 0x00000009ff062299 */ /* 0x000fc40008011607 */
[----:B------:R-:W-:Y:S02]  /*13a0*/  USHF.R.U32.HI UR18, URZ, UR13, UR18 ;  /* 0x0000000dff127299 */ /* 0x000fe40008011612 */
[----:B------:R-:W-:Y:S02]  /*13b0*/  USEL UR4, UR20, UR24, !UP0 ;  /* 0x0000001814047287 */ /* 0x000fe4000c000000 */
[----:B------:R-:W-:Y:S02]  /*13c0*/  UIMAD UR7, UR5, UR21, URZ ;  /* 0x00000015050772a4 */ /* 0x000fe4000f8e02ff */
[----:B------:R-:W-:Y:S02]  /*13d0*/  USEL UR5, UR16, UR18, !UP1 ;  /* 0x0000001210057287 */ /* 0x000fe4000c800000 */
[----:B------:R-:W-:Y:S02]  /*13e0*/  UIMAD UR12, UR6, UR21, URZ ;  /* 0x00000015060c72a4 */ /* 0x000fe4000f8e02ff */
[----:B------:R-:W-:-:S02]  /*13f0*/  UISETP.GE.AND UP0, UPT, UR4, UR7, UPT ;  /* 0x000000070400728c */ /* 0x000fc4000bf06270 */
[----:B------:R-:W-:Y:S02]  /*1400*/  UIMAD.WIDE.U32 UR10, UR4, UR8, URZ ;  /* 0x00000008040a72a5 */ /* 0x000fe4000f8e00ff */
[----:B------:R-:W-:Y:S02]  /*1410*/  UISETP.GE.OR UP0, UPT, UR5, UR12, UP0 ;  /* 0x0000000c0500728c */ /* 0x000fe40008706670 */
[----:B------:R-:W-:Y:S02]  /*1420*/  UIMAD.WIDE.U32 UR12, UR5, UR8, URZ ;  /* 0x00000008050c72a5 */ /* 0x000fe4000f8e00ff */
[----:B------:R-:W-:Y:S01]  /*1430*/  UIADD3 UR10, UPT, UPT, -UR4, URZ, URZ ;  /* 0x000000ff040a7290 */ /* 0x000fe2000fffe1ff */
[----:B------:R-:W-:Y:S01]  /*1440*/  UMOV UR8, UR11 ;  /* 0x0000000b00087c82 */ /* 0x000fe20008000000 */
[----:B------:R-:W-:Y:S02]  /*1450*/  UIADD3 UR11, UPT, UPT, -UR5, URZ, URZ ;  /* 0x000000ff050b7290 */ /* 0x000fe4000fffe1ff */
[----:B------:R-:W-:-:S03]  /*1460*/  USHF.R.U32.HI UR8, URZ, UR9, UR8 ;  /* 0x00000009ff087299 */ /* 0x000fc60008011608 */
[----:B------:R-:W-:Y:S01]  /*1470*/  @!UP0 UMOV UR7, UR13 ;  /* 0x0000000d00078c82 */ /* 0x000fe20008000000 */
[----:B------:R-:W-:Y:S02]  /*1480*/  UIMAD UR20, UR14, UR10, UR20 ;  /* 0x0000000a0e1472a4 */ /* 0x000fe4000f8e0214 */
[----:B------:R-:W-:Y:S02]  /*1490*/  USEL UR8, UR4, UR8, !UP2 ;  /* 0x0000000804087287 */ /* 0x000fe4000d000000 */
[----:B------:R-:W-:Y:S02]  /*14a0*/  @!UP0 USHF.R.U32.HI UR7, URZ, UR9, UR7 ;  /* 0x00000009ff078299 */ /* 0x000fe40008011607 */
[----:B------:R-:W-:Y:S02]  /*14b0*/  UIADD3 UR9, UPT, UPT, -UR8, URZ, URZ ;  /* 0x000000ff08097290 */ /* 0x000fe4000fffe1ff */
[----:B------:R-:W-:Y:S02]  /*14c0*/  @!UP0 USEL UR7, UR5, UR7, !UP2 ;  /* 0x0000000705078287 */ /* 0x000fe4000d000000 */
[----:B------:R-:W-:-:S02]  /*14d0*/  UIMAD UR9, UR21, UR9, UR4 ;  /* 0x00000009150972a4 */ /* 0x000fc4000f8e0204 */
[----:B------:R-:W-:Y:S02]  /*14e0*/  @!UP0 UIADD3 UR8, UPT, UPT, UR8, -UR7, URZ ;  /* 0x8000000708088290 */ /* 0x000fe4000fffe0ff */
[----:B------:R-:W-:Y:S02]  /*14f0*/  @!UP0 UIMAD UR6, UR9, UR6, UR7 ;  /* 0x00000006090682a4 */ /* 0x000fe4000f8e0207 */
[----:B------:R-:W-:Y:S02]  /*1500*/  @!UP0 UIMAD UR4, UR8, UR21, UR5 ;  /* 0x00000015080482a4 */ /* 0x000fe4000f8e0205 */
[----:B------:R-:W-:Y:S02]  /*1510*/  UIMAD UR16, UR28, UR11, UR16 ;  /* 0x0000000b1c1072a4 */ /* 0x000fe4000f8e0210 */
[----:B------:R-:W-:Y:S01]  /*1520*/  UIMAD UR20, UR4, UR14, UR20 ;  /* 0x0000000e041472a4 */ /* 0x000fe2000f8e0214 */
[----:B------:R-:W-:Y:S02]  /*1530*/  @!UP0 UMOV UR5, UR6 ;  /* 0x0000000600058c82 */ /* 0x000fe40008000000 */
[----:B------:R-:W-:-:S12]  /*1540*/  UIMAD UR16, UR5, UR28, UR16 ;  /* 0x0000001c051072a4 */ /* 0x000fd8000f8e0210 */
.L_x_18:
[----:B------:R-:W-:Y:S02]  /*1550*/  UISETP.NE.AND UP1, UPT, UR29, 0x1, UPT ;  /* 0x000000011d00788c */ /* 0x000fe4000bf25270 */
[----:B------:R-:W-:Y:S02]  /*1560*/  ULOP3.LUT UR27, UR27, 0xffff, URZ, 0xc0, !UPT ;  /* 0x0000ffff1b1b7892 */ /* 0x000fe4000f8ec0ff */
[----:B------:R-:W-:Y:S02]  /*1570*/  ULOP3.LUT UR26, UR26, 0xffff, URZ, 0xc0, !UPT ;  /* 0x0000ffff1a1a7892 */ /* 0x000fe4000f8ec0ff */
[----:B------:R-:W-:Y:S02]  /*1580*/  UISETP.NE.AND UP0, UPT, UR17, 0x2, UPT ;  /* 0x000000021100788c */ /* 0x000fe4000bf05270 */
[----:B------:R-:W-:Y:S02]  /*1590*/  ULOP3.LUT UR31, UR31, 0x400, URZ, 0xc0, !UPT ;  /* 0x000004001f1f7892 */ /* 0x000fe4000f8ec0ff */
[----:B------:R-:W-:-:S02]  /*15a0*/  ULOP3.LUT UR30, UR30, 0x800, URZ, 0xc0, !UPT ;  /* 0x000008001e1e7892 */ /* 0x000fc4000f8ec0ff */
[----:B------:R-:W-:Y:S02]  /*15b0*/  USHF.L.U32 UR27, UR34, UR27, URZ ;  /* 0x0000001b221b7299 */ /* 0x000fe400080006ff */
[----:B------:R-:W-:Y:S01]  /*15c0*/  USHF.L.U32 UR26, UR33, UR26, URZ ;  /* 0x0000001a211a7299 */ /* 0x000fe200080006ff */
[----:B------:R-:W-:Y:S11]  /*15d0*/  BRA.U UP1, `(.L_x_19) ;  /* 0x0000000101447547 */ /* 0x000ff6000b800000 */
[----:B------:R-:W2:Y:S01]  /*15e0*/  LDCU.128 UR8, c[0x0][0xb10] ;  /* 0x00016200ff0877ac */ /* 0x000ea20008000c00 */
[----:B------:R-:W3:Y:S01]  /*15f0*/  LDCU UR12, c[0x0][0xb0c] ;  /* 0x00016180ff0c77ac */ /* 0x000ee20008000800 */
[----:B------:R-:W4:Y:S01]  /*1600*/  LDCU UR13, c[0x0][0xb20] ;  /* 0x00016400ff0d77ac */ /* 0x000f220008000800 */
[----:B--2---:R-:W-:Y:S02]  /*1610*/  UIMAD.WIDE.U32 UR6, UR16, UR8, URZ ;  /* 0x00000008100672a5 */ /* 0x004fe4000f8e00ff */
[----:B------:R-:W-:Y:S02]  /*1620*/  UIMAD.WIDE.U32 UR4, UR20, UR11, URZ ;  /* 0x0000000b140472a5 */ /* 0x000fe4000f8e00ff */
[----:B---3--:R-:W-:Y:S02]  /*1630*/  UISETP.NE.AND UP2, UPT, UR12, 0x1, UPT ;  /* 0x000000010c00788c */ /* 0x008fe4000bf45270 */
[----:B------:R-:W-:Y:S01]  /*1640*/  UISETP.NE.AND UP1, UPT, UR10, 0x1, UPT ;  /* 0x000000010a00788c */ /* 0x000fe2000bf25270 */
[----:B------:R-:W-:-:S02]  /*1650*/  UMOV UR6, UR7 ;  /* 0x0000000700067c82 */ /* 0x000fc40008000000 */
[----:B------:R-:W-:Y:S01]  /*1660*/  UMOV UR4, UR5 ;  /* 0x0000000500047c82 */ /* 0x000fe20008000000 */
[----:B------:R-:W-:Y:S02]  /*1670*/  USHF.R.U32.HI UR6, URZ, UR9, UR6 ;  /* 0x00000009ff067299 */ /* 0x000fe40008011606 */
[----:B----4-:R-:W-:Y:S02]  /*1680*/  USHF.R.U32.HI UR4, URZ, UR13, UR4 ;  /* 0x0000000dff047299 */ /* 0x010fe40008011604 */
[----:B------:R-:W-:Y:S02]  /*1690*/  USEL UR5, UR16, UR6, !UP2 ;  /* 0x0000000610057287 */ /* 0x000fe4000d000000 */
[----:B------:R-:W-:-:S04]  /*16a0*/  USEL UR4, UR20, UR4, !UP1 ;  /* 0x0000000414047287 */ /* 0x000fc8000c800000 */
[----:B------:R-:W-:Y:S02]  /*16b0*/  UIADD3 UR6, UPT, UPT, UR5, -UR4, URZ ;  /* 0x8000000405067290 */ /* 0x000fe4000fffe0ff */
[----:B------:R-:W-:Y:S02]  /*16c0*/  UIADD3 UR4, UPT, UPT, -UR5, UR4, URZ ;  /* 0x0000000405047290 */ /* 0x000fe4000fffe1ff */
[----:B------:R-:W-:Y:S02]  /*16d0*/  UIMAD UR20, UR6, UR10, UR20 ;  /* 0x0000000a061472a4 */ /* 0x000fe4000f8e0214 */
[----:B------:R-:W-:-:S12]  /*16e0*/  UIMAD UR16, UR4, UR12, UR16 ;  /* 0x0000000c041072a4 */ /* 0x000fd8000f8e0210 */
.L_x_19:
[----:B------:R-:W-:Y:S05]  /*16f0*/  BRA.U !UP5, `(.L_x_20) ;  /* 0x000000010d0c7547 */ /* 0x000fea000b800000 */
[----:B------:R-:W-:Y:S01]  /*1700*/  UCGABAR_WAIT ;  /* 0x0000000000007dc7 */ /* 0x000fe20008000000 */
[----:B------:R-:W-:Y:S01]  /*1710*/  CCTL.IVALL ;  /* 0x00000000ff00798f */ /* 0x000fe20002000000 */
[----:B------:R-:W-:Y:S05]  /*1720*/  BRA `(.L_x_21) ;  /* 0x0000000000047947 */ /* 0x000fea0003800000 */
.L_x_20:
[----:B------:R-:W-:Y:S06]  /*1730*/  BAR.SYNC.DEFER_BLOCKING 0x0 ;  /* 0x0000000000007b1d */ /* 0x000fec0000010000 */
.L_x_21:
[----:B------:R-:W-:Y:S05]  /*1740*/  BRA.U UP0, `(.L_x_22) ;  /* 0x0000001100e87547 */ /* 0x000fea000b800000 */
[----:B------:R-:W2:Y:S01]  /*1750*/  LDCU UR7, c[0x0][0x38c] ;  /* 0x00007180ff0777ac */ /* 0x000ea20008000800 */
[----:B------:R-:W3:Y:S01]  /*1760*/  S2UR UR8, SR_CgaCtaId ;  /* 0x00000000000879c3 */ /* 0x000ee20000008800 */
[----:B------:R-:W-:Y:S01]  /*1770*/  PLOP3.LUT P1, PT, PT, PT, UP3, 0x80, 0x8 ;  /* 0x000000000008781c */ /* 0x000fe20003f2f038 */
[----:B------:R-:W-:Y:S01]  /*1780*/  IMAD.MOV.U32 R12, RZ, RZ, 0x1 ;  /* 0x00000001ff0c7424 */ /* 0x000fe200078e00ff */
[----:B------:R-:W-:Y:S01]  /*1790*/  UMOV UR21, 0x400 ;  /* 0x0000040000157882 */ /* 0x000fe20000000000 */
[----:B------:R-:W-:Y:S01]  /*17a0*/  UISETP.NE.AND UP1, UPT, UR17, URZ, UPT ;  /* 0x000000ff1100728c */ /* 0x000fe2000bf25270 */
[----:B------:R-:W-:Y:S01]  /*17b0*/  ISETP.EQ.OR P2, PT, R0, RZ, P3 ;  /* 0x000000ff0000720c */ /* 0x000fe20001f42670 */
[----:B------:R-:W-:Y:S01]  /*17c0*/  USHF.L.U32 UR5, UR32, 0x5, URZ ;  /* 0x0000000520057899 */ /* 0x000fe200080006ff */
[----:B------:R-:W-:Y:S02]  /*17d0*/  PLOP3.LUT P1, PT, P1, PT, PT, 0x8, 0x80 ;  /* 0x000000000080781c */ /* 0x000fe40000f2e170 */
[----:B------:R-:W-:Y:S01]  /*17e0*/  CS2R R10, SRZ ;  /* 0x00000000000a7805 */ /* 0x000fe2000001ff00 */
[----:B------:R-:W-:Y:S01]  /*17f0*/  IMAD.MOV.U32 R9, RZ, RZ, RZ ;  /* 0x000000ffff097224 */ /* 0x000fe200078e00ff */
[----:B------:R-:W4:Y:S01]  /*1800*/  LDCU UR43, c[0x0][0x370] ;  /* 0x00006e00ff2b77ac */ /* 0x000f220008000800 */
[----:B------:R-:W-:Y:S01]  /*1810*/  IMAD.MOV.U32 R8, RZ, RZ, 0x1 ;  /* 0x00000001ff087424 */ /* 0x000fe200078e00ff */
[----:B------:R-:W-:Y:S01]  /*1820*/  USEL UR25, UR38, 0x2, UP1 ;  /* 0x0000000226197887 */ /* 0x000fe20008800000 */
[----:B------:R-:W1:Y:S01]  /*1830*/  LDCU.64 UR28, c[0x0][0x348] ;  /* 0x00006900ff1c77ac */ /* 0x000e620008000a00 */
[----:B--2---:R-:W-:-:S02]  /*1840*/  UIADD3 UR6, UPT, UPT, UR7, 0x1f, URZ ;  /* 0x0000001f07067890 */ /* 0x004fc4000fffe0ff */
[----:B------:R-:W-:Y:S02]  /*1850*/  UIADD3 UR48, UPT, UPT, UR7, 0x3e, URZ ;  /* 0x0000003e07307890 */ /* 0x000fe4000fffe0ff */
[----:B------:R-:W-:Y:S02]  /*1860*/  USHF.R.S32.HI UR4, URZ, 0x1f, UR6 ;  /* 0x0000001fff047899 */ /* 0x000fe40008011406 */
[----:B---3--:R-:W-:Y:S02]  /*1870*/  ULEA UR21, UR8, UR21, 0x18 ;  /* 0x0000001508157291 */ /* 0x008fe4000f8ec0ff */
[----:B------:R-:W-:Y:S02]  /*1880*/  ULEA.HI UR4, UR4, UR6, URZ, 0x5 ;  /* 0x0000000604047291 */ /* 0x000fe4000f8f28ff */
[----:B------:R-:W-:Y:S02]  /*1890*/  UIADD3 UR6, UPT, UPT, UR7, -0x1, URZ ;  /* 0xffffffff07067890 */ /* 0x000fe4000fffe0ff */
[----:B------:R-:W-:-:S02]  /*18a0*/  USHF.R.S32.HI UR45, URZ, 0x5, UR4 ;  /* 0x00000005ff2d7899 */ /* 0x000fc40008011404 */
[----:B------:R-:W-:Y:S02]  /*18b0*/  UISETP.GE.U32.AND UP2, UPT, UR6, -0x3f, UPT ;  /* 0xffffffc10600788c */ /* 0x000fe4000bf46070 */
[----:B------:R-:W-:Y:S01]  /*18c0*/  UISETP.LT.U32.AND UP0, UPT, UR45, 0x5, UPT ;  /* 0x000000052d00788c */ /* 0x000fe2000bf01070 */
[----:B------:R-:W2:Y:S03]  /*18d0*/  LDCU UR41, c[0x0][0x374] ;  /* 0x00006e80ff2977ac */ /* 0x000ea60008000800 */
[----:B------:R-:W-:Y:S02]  /*18e0*/  USEL UR44, UR45, 0x5, UP0 ;  /* 0x000000052d2c7887 */ /* 0x000fe40008000000 */
[----:B------:R-:W-:Y:S02]  /*18f0*/  ULOP3.LUT UR46, UR5, 0x20, URZ, 0xe2, !UPT ;  /* 0x00000020052e7892 */ /* 0x000fe4000f8ee2ff */
[----:B------:R-:W-:-:S02]  /*1900*/  UIADD3 UR24, UPT, UPT, UR44, -0x1, URZ ;  /* 0xffffffff2c187890 */ /* 0x000fc4000fffe0ff */
[----:B------:R-:W-:Y:S02]  /*1910*/  @UP2 UIADD3 UR24, UPT, UPT, UR44, URZ, URZ ;  /* 0x000000ff2c182290 */ /* 0x000fe4000fffe0ff */
[----:B------:R-:W-:Y:S02]  /*1920*/  UIADD3 UR38, UPT, UPT, UR21, 0x4400, UR31 ;  /* 0x0000440015267890 */ /* 0x000fe4000fffe01f */
[----:B------:R-:W-:Y:S02]  /*1930*/  UIADD3 UR37, UPT, UPT, UR21, 0x6c00, UR30 ;  /* 0x00006c0015257890 */ /* 0x000fe4000fffe01e */
[----:B------:R-:W-:Y:S02]  /*1940*/  UIADD3 UR47, UPT, UPT, UR45, -UR44, URZ ;  /* 0x8000002c2d2f7290 */ /* 0x000fe4000fffe0ff */
[----:B------:R-:W-:Y:S01]  /*1950*/  UIADD3 UR24, UPT, UPT, UR24, 0x1, URZ ;  /* 0x0000000118187890 */ /* 0x000fe2000fffe0ff */
[----:B-12-4-:R-:W-:-:S11]  /*1960*/  UMOV UR7, URZ ;  /* 0x000000ff00077c82 */ /* 0x016fd60008000000 */
.L_x_42:
[----:B-1----:R-:W1:Y:S02]  /*1970*/  S2UR UR4, SR_CgaCtaId ;  /* 0x00000000000479c3 */ /* 0x002e640000008800 */
[----:B-1----:R-:W-:-:S09]  /*1980*/  UISETP.NE.AND UP0, UPT, UR4, URZ, UPT ;  /* 0x000000ff0400728c */ /* 0x002fd2000bf05270 */
[----:B------:R-:W-:Y:S05]  /*1990*/  BRA.U UP0, `(.L_x_23) ;  /* 0x0000000100287547 */ /* 0x000fea000b800000 */
[----:B------:R-:W-:Y:S02]  /*19a0*/  LEA R0, R9, UR21, 0x3 ;  /* 0x0000001509007c11 */ /* 0x000fe4000f8e18ff */
[----:B------:R-:W-:-:S04]  /*19b0*/  SHF.L.U32 R3, R8, 0x1f, RZ ;  /* 0x0000001f08037819 */ /* 0x000fc800000006ff */
[----:B------:R-:W1:Y:S02]  /*19c0*/  SYNCS.PHASECHK.TRANS64.TRYWAIT P0, [R0+URZ+0xf0], R3 ;  /* 0x0000f003000075a7 */ /* 0x000e6400080011ff */
[----:B-1----:R-:W-:Y:S05]  /*19d0*/  @!P0 BRA `(.L_x_24) ;  /* 0x0000005c00c88947 */ /* 0x002fea0003800000 */
.L_x_113:
[----:B------:R2:W-:Y:S01]  /*19e0*/  SYNCS.ARRIVE.TRANS64.A1T0 RZ, [R0+URZ+0xe0], RZ ;  /* 0x0000e0ff00ff79a7 */ /* 0x0005e200081000ff */
[----:B------:R-:W-:-:S05]  /*19f0*/  VIADD R9, R9, 0x1 ;  /* 0x0000000109097836 */ /* 0x000fca0000000000 */
[----:B------:R-:W-:-:S04]  /*1a00*/  ISETP.NE.AND P0, PT, R9, 0x2, PT ;  /* 0x000000020900780c */ /* 0x000fc80003f05270 */
[----:B-1----:R-:W-:Y:S02]  /*1a10*/  SEL R3, RZ, 0x1, P0 ;  /* 0x00000001ff037807 */ /* 0x002fe40000000000 */
[----:B------:R-:W-:Y:S02]  /*1a20*/  SEL R9, R9, RZ, P0 ;  /* 0x000000ff09097207 */ /* 0x000fe40000000000 */
[----:B------:R-:W-:-:S07]  /*1a30*/  LOP3.LUT R8, R8, R3, RZ, 0x3c, !PT ;  /* 0x0000000308087212 */ /* 0x000fce00078e3cff */
.L_x_23:
[----:B------:R-:W-:Y:S01]  /*1a40*/  ULEA UR4, UR7, UR21, 0x3 ;  /* 0x0000001507047291 */ /* 0x000fe2000f8e18ff */
[----:B--2---:R-:W-:Y:S01]  /*1a50*/  SHF.L.U32 R0, R12, 0x1f, RZ ;  /* 0x0000001f0c007819 */ /* 0x004fe200000006ff */
[----:B------:R-:W-:Y:S02]  /*1a60*/  UISETP.GE.U32.AND UP0, UPT, UR48, 0x3f, UPT ;  /* 0x0000003f3000788c */ /* 0x000fe4000bf06070 */
[----:B------:R-:W-:Y:S02]  /*1a70*/  ULEA UR11, UR20, UR49, 0x1 ;  /* 0x00000031140b7291 */ /* 0x000fe4000f8e08ff */
[----:B------:R-:W-:Y:S02]  /*1a80*/  ULEA UR35, UR16, UR46, 0x6 ;  /* 0x0000002e10237291 */ /* 0x000fe4000f8e30ff */
[----:B------:R-:W-:Y:S01]  /*1a90*/  USHF.L.U32 UR11, UR11, 0x6, URZ ;  /* 0x000000060b0b7899 */ /* 0x000fe200080006ff */
[----:B------:R1:W2:Y:S01]  /*1aa0*/  SYNCS.PHASECHK.TRANS64.TRYWAIT P0, [UR4+0x28], R0 ;  /* 0x00002800ff0075a7 */ /* 0x0002a20008001104 */
[----:B------:R-:W-:Y:S01]  /*1ab0*/  UMOV UR6, URZ ;  /* 0x000000ff00067c82 */ /* 0x000fe20008000000 */
[----:B------:R-:W-:Y:S09]  /*1ac0*/  BRA.U !UP0, `(.L_x_25) ;  /* 0x0000000108c07547 */ /* 0x000ff2000b800000 */
[----:B------:R-:W-:Y:S01]  /*1ad0*/  UMOV UR13, URZ ;  /* 0x000000ff000d7c82 */ /* 0x000fe20008000000 */
[----:B------:R-:W-:-:S05]  /*1ae0*/  UMOV UR4, UR7 ;  /* 0x0000000700047c82 */ /* 0x000fca0008000000 */
.L_x_31:
[----:B------:R-:W-:Y:S01]  /*1af0*/  ULEA UR33, UR4, UR21, 0x3 ;  /* 0x0000001504217291 */ /* 0x000fe2000f8e18ff */
[----:B--2---:R-:W-:Y:S01]  /*1b00*/  @!P3 MOV R2, 0x1800 ;  /* 0x000018000002b802 */ /* 0x004fe20000000f00 */
[----:B--2-4-:R-:W-:Y:S10]  /*1b10*/  @P0 BRA `(.L_x_26) ;  /* 0x00000000000c0947 */ /* 0x014ff40003800000 */
[----:B------:R-:W-:-:S04]  /*1b20*/  SHF.L.U32 R3, R12, 0x1f, RZ ;  /* 0x0000001f0c037819 */ /* 0x000fc800000006ff */
[----:B------:R-:W2:Y:S02]  /*1b30*/  SYNCS.PHASECHK.TRANS64.TRYWAIT P0, [UR33+0x28], R3 ;  /* 0x00002803ff0075a7 */ /* 0x000ea40008001121 */
[----:B--2---:R-:W-:Y:S05]  /*1b40*/  @!P0 BRA `(.L_x_27) ;  /* 0x0000005c00808947 */ /* 0x004fea0003800000 */
.L_x_26:
[----:B------:R2:W-:Y:S01]  /*1b50*/  @!P3 SYNCS.ARRIVE.TRANS64 RZ, [UR33], R2 ;  /* 0x00000002ffffb9a7 */ /* 0x0005e20008000021 */
[----:B------:R-:W-:-:S04]  /*1b60*/  ULOP3.LUT UR5, UR25, 0x2, URZ, 0xfc, !UPT ;  /* 0x0000000219057892 */ /* 0x000fc8000f8efcff */
[----:B------:R-:W-:-:S09]  /*1b70*/  UISETP.NE.AND UP0, UPT, UR5, 0x2, UPT ;  /* 0x000000020500788c */ /* 0x000fd2000bf05270 */
[----:B------:R-:W-:Y:S05]  /*1b80*/  BRA.U UP0, `(.L_x_28) ;  /* 0x0000000100047547 */ /* 0x000fea000b800000 */
[----:B------:R-:W-:Y:S05]  /*1b90*/  BPT.TRAP 0x1 ;  /* 0x000000040000795c */ /* 0x000fea0000300000 */
.L_x_28:
[----:B------:R-:W-:Y:S04]  /*1ba0*/  BSSY.RECONVERGENT B0, `(.L_x_29) ;  /* 0x0000003000007945 */ /* 0x000fe80003800200 */
[----:B------:R-:W-:Y:S05]  /*1bb0*/  @P2 BRA `(.L_x_30) ;  /* 0x0000000000042947 */ /* 0x000fea0003800000 */
[----:B------:R-:W-:Y:S05]  /*1bc0*/  BPT.TRAP 0x1 ;  /* 0x000000040000795c */ /* 0x000fea0000300000 */
.L_x_30:
[----:B------:R-:W-:Y:S05]  /*1bd0*/  BSYNC.RECONVERGENT B0 ;  /* 0x0000000000007941 */ /* 0x000fea0003800200 */
.L_x_29:
[----:B------:R-:W-:Y:S02]  /*1be0*/  UIADD3 UR5, UPT, UPT, UR4, 0x1, URZ ;  /* 0x0000000104057890 */ /* 0x000fe4000fffe0ff */
[----:B------:R-:W-:Y:S02]  /*1bf0*/  ULEA UR32, UR4, UR31, 0xb ;  /* 0x0000001f04207291 */ /* 0x000fe4000f8e58ff */
[----:B------:R-:W-:Y:S02]  /*1c00*/  UISETP.NE.AND UP0, UPT, UR5, 0x5, UPT ;  /* 0x000000050500788c */ /* 0x000fe4000bf05270 */
[----:B------:R-:W-:Y:S02]  /*1c10*/  ULEA UR8, UR4, UR30, 0xc ;  /* 0x0000001e04087291 */ /* 0x000fe4000f8e60ff */
[----:B------:R-:W-:Y:S02]  /*1c20*/  USEL UR6, URZ, 0x1, UP0 ;  /* 0x00000001ff067887 */ /* 0x000fe40008000000 */
[----:B------:R-:W-:-:S02]  /*1c30*/  USEL UR7, UR5, URZ, UP0 ;  /* 0x000000ff05077287 */ /* 0x000fc40008000000 */
[----:B------:R-:W-:Y:S02]  /*1c40*/  UIADD3 UR4, UP0, UPT, UR28, 0x180, URZ ;  /* 0x000001801c047890 */ /* 0x000fe4000ff1e0ff */
[----:B------:R-:W-:Y:S01]  /*1c50*/  ULEA UR5, UR7, UR21, 0x3 ;  /* 0x0000001507057291 */ /* 0x000fe2000f8e18ff */
[----:B------:R-:W-:Y:S01]  /*1c60*/  LOP3.LUT R12, R12, UR6, RZ, 0x3c, !PT ;  /* 0x000000060c0c7c12 */ /* 0x000fe2000f8e3cff */
[----:B------:R-:W-:Y:S02]  /*1c70*/  USHF.L.U32 UR34, UR13, 0x5, URZ ;  /* 0x000000050d227899 */ /* 0x000fe400080006ff */
[----:B------:R-:W-:Y:S01]  /*1c80*/  UIADD3 UR13, UPT, UPT, UR13, 0x1, URZ ;  /* 0x000000010d0d7890 */ /* 0x000fe2000fffe0ff */
[----:B-1----:R-:W-:Y:S01]  /*1c90*/  SHF.L.U32 R0, R12, 0x1f, RZ ;  /* 0x0000001f0c007819 */ /* 0x002fe200000006ff */
[----:B------:R-:W-:Y:S02]  /*1ca0*/  UIADD3 UR14, UP1, UPT, UR28, 0x80, URZ ;  /* 0x000000801c0e7890 */ /* 0x000fe4000ff3e0ff */
[----:B------:R-:W-:Y:S01]  /*1cb0*/  UIADD3 UR32, UPT, UPT, UR21, 0x4400, UR32 ;  /* 0x0000440015207890 */ /* 0x000fe2000fffe020 */
[----:B------:R3:W4:Y:S01]  /*1cc0*/  SYNCS.PHASECHK.TRANS64.TRYWAIT P0, [UR5+0x28], R0 ;  /* 0x00002800ff0075a7 */ /* 0x0007220008001105 */
[----:B------:R-:W-:-:S02]  /*1cd0*/  UIADD3.X UR5, UPT, UPT, URZ, UR29, URZ, UP0, !UPT ;  /* 0x0000001dff057290 */ /* 0x000fc400087fe4ff */
[----:B------:R-:W-:Y:S02]  /*1ce0*/  UISETP.NE.AND UP0, UPT, UR13, UR24, UPT ;  /* 0x000000180d00728c */ /* 0x000fe4000bf05270 */
[----:B------:R-:W-:Y:S02]  /*1cf0*/  UIADD3.X UR15, UPT, UPT, URZ, UR29, URZ, UP1, !UPT ;  /* 0x0000001dff0f7290 */ /* 0x000fe40008ffe4ff */
[----:B------:R-:W-:Y:S02]  /*1d00*/  UPRMT UR16, URZ, 0x5410, UR27 ;  /* 0x00005410ff107896 */ /* 0x000fe4000800001b */
[----:B------:R-:W-:Y:S02]  /*1d10*/  UIADD3 UR8, UPT, UPT, UR21, 0x6c00, UR8 ;  /* 0x00006c0015087890 */ /* 0x000fe4000fffe008 */
[----:B------:R-:W-:Y:S01]  /*1d20*/  UPRMT UR6, URZ, 0x5410, UR26 ;  /* 0x00005410ff067896 */ /* 0x000fe2000800001a */
[----:B------:R-:W-:Y:S01]  /*1d30*/  UMOV UR18, 0x0 ;  /* 0x0000000000127882 */ /* 0x000fe20000000000 */
[----:B------:R-:W-:Y:S01]  /*1d40*/  UMOV UR19, 0x10000000 ;  /* 0x1000000000137882 */ /* 0x000fe20000000000 */
[----:B------:R-:W-:Y:S01]  /*1d50*/  UMOV UR12, UR36 ;  /* 0x00000024000c7c82 */ /* 0x000fe20008000000 */
[----:B------:R-:W-:Y:S01]  /*1d60*/  UMOV UR9, UR33 ;  /* 0x0000002100097c82 */ /* 0x000fe20008000000 */
[----:B------:R-:W-:Y:S01]  /*1d70*/  UMOV UR10, UR34 ;  /* 0x00000022000a7c82 */ /* 0x000fe20008000000 */
[----:B------:R-:W-:Y:S03]  /*1d80*/  UTMALDG.3D.MULTICAST [UR32], [UR14], UR16, desc[UR18] ;  /* 0x000012200e0073b4 */ /* 0x000fe60008011810 */
[----:B------:R1:W-:Y:S02]  /*1d90*/  UTMALDG.3D.MULTICAST [UR8], [UR4], UR6, desc[UR18] ;  /* 0x00001208040073b4 */ /* 0x0003e40008011806 */
[----:B-1----:R-:W-:Y:S01]  /*1da0*/  UMOV UR6, UR24 ;  /* 0x0000001800067c82 */ /* 0x002fe20008000000 */
[----:B------:R-:W-:Y:S01]  /*1db0*/  UMOV UR4, UR7 ;  /* 0x0000000700047c82 */ /* 0x000fe20008000000 */
[----:B---3--:R-:W-:Y:S05]  /*1dc0*/  BRA.U UP0, `(.L_x_31) ;  /* 0xfffffffd00487547 */ /* 0x008fea000b83ffff */
.L_x_25:
[----:B------:R-:W-:Y:S01]  /*1dd0*/  ULEA UR4, UR7, UR21, 0x3 ;  /* 0x0000001507047291 */ /* 0x000fe2000f8e18ff */
[----:B-1----:R-:W-:Y:S01]  /*1de0*/  SHF.L.U32 R0, R12, 0x1f, RZ ;  /* 0x0000001f0c007819 */ /* 0x002fe200000006ff */
[----:B------:R-:W-:Y:S01]  /*1df0*/  @!P1 SYNCS.ARRIVE.TRANS64.A1T0 RZ, [UR21+0x78], RZ ;  /* 0x000078ffffff99a7 */ /* 0x000fe20008100015 */
[----:B------:R-:W-:-:S06]  /*1e00*/  UISETP.GT.AND UP0, UPT, UR45, UR44, UPT ;  /* 0x0000002c2d00728c */ /* 0x000fcc000bf04270 */
[----:B--2-4-:R1:W2:Y:S03]  /*1e10*/  SYNCS.PHASECHK.TRANS64.TRYWAIT P0, [UR4+0x28], R0 ;  /* 0x00002800ff0075a7 */ /* 0x0142a60008001104 */
[----:B------:R-:W-:Y:S05]  /*1e20*/  BRA.U !UP0, `(.L_x_32) ;  /* 0x0000000108bc7547 */ /* 0x000fea000b800000 */
[----:B------:R-:W-:Y:S01]  /*1e30*/  UIADD3 UR13, UPT, UPT, UR47, UR6, URZ ;  /* 0x000000062f0d7290 */ /* 0x000fe2000fffe0ff */
[----:B------:R-:W-:-:S11]  /*1e40*/  UMOV UR4, UR7 ;  /* 0x0000000700047c82 */ /* 0x000fd60008000000 */
.L_x_38:
[----:B------:R-:W-:Y:S01]  /*1e50*/  ULEA UR17, UR4, UR21, 0x3 ;  /* 0x0000001504117291 */ /* 0x000fe2000f8e18ff */
[----:B--2---:R-:W-:Y:S01]  /*1e60*/  @!P3 MOV R2, 0x1800 ;  /* 0x000018000002b802 */ /* 0x004fe20000000f00 */
[----:B--2-4-:R-:W-:Y:S10]  /*1e70*/  @P0 BRA `(.L_x_33) ;  /* 0x00000000000c0947 */ /* 0x014ff40003800000 */
[----:B------:R-:W-:-:S04]  /*1e80*/  SHF.L.U32 R3, R12, 0x1f, RZ ;  /* 0x0000001f0c037819 */ /* 0x000fc800000006ff */
[----:B------:R-:W2:Y:S02]  /*1e90*/  SYNCS.PHASECHK.TRANS64.TRYWAIT P0, [UR17+0x28], R3 ;  /* 0x00002803ff0075a7 */ /* 0x000ea40008001111 */
[----:B--2---:R-:W-:Y:S05]  /*1ea0*/  @!P0 BRA `(.L_x_34) ;  /* 0x0000005800c08947 */ /* 0x004fea0003800000 */
.L_x_33:
[----:B------:R2:W-:Y:S01]  /*1eb0*/  @!P3 SYNCS.ARRIVE.TRANS64 RZ, [UR17], R2 ;  /* 0x00000002ffffb9a7 */ /* 0x0005e20008000011 */
[----:B------:R-:W-:-:S04]  /*1ec0*/  ULOP3.LUT UR5, UR25, 0x2, URZ, 0xfc, !UPT ;  /* 0x0000000219057892 */ /* 0x000fc8000f8efcff */
[----:B------:R-:W-:-:S09]  /*1ed0*/  UISETP.NE.AND UP0, UPT, UR5, 0x2, UPT ;  /* 0x000000020500788c */ /* 0x000fd2000bf05270 */
[----:B------:R-:W-:Y:S05]  /*1ee0*/  BRA.U UP0, `(.L_x_35) ;  /* 0x0000000100047547 */ /* 0x000fea000b800000 */
[----:B------:R-:W-:Y:S05]  /*1ef0*/  BPT.TRAP 0x1 ;  /* 0x000000040000795c */ /* 0x000fea0000300000 */
.L_x_35:
[----:B------:R-:W-:Y:S04]  /*1f00*/  BSSY.RECONVERGENT B0, `(.L_x_36) ;  /* 0x0000003000007945 */ /* 0x000fe80003800200 */
[----:B------:R-:W-:Y:S05]  /*1f10*/  @P2 BRA `(.L_x_37) ;  /* 0x0000000000042947 */ /* 0x000fea0003800000 */
[----:B------:R-:W-:Y:S05]  /*1f20*/  BPT.TRAP 0x1 ;  /* 0x000000040000795c */ /* 0x000fea0000300000 */
.L_x_37:
[----:B------:R-:W-:Y:S05]  /*1f30*/  BSYNC.RECONVERGENT B0 ;  /* 0x0000000000007941 */ /* 0x000fea0003800200 */
.L_x_36:
[----:B------:R-:W-:Y:S02]  /*1f40*/  UIADD3 UR5, UPT, UPT, UR4, 0x1, URZ ;  /* 0x0000000104057890 */ /* 0x000fe4000fffe0ff */
[----:B------:R-:W-:Y:S02]  /*1f50*/  UIADD3 UR14, UP1, UPT, UR28, 0x80, URZ ;  /* 0x000000801c0e7890 */ /* 0x000fe4000ff3e0ff */
[----:B------:R-:W-:Y:S02]  /*1f60*/  UISETP.NE.AND UP0, UPT, UR5, 0x5, UPT ;  /* 0x000000050500788c */ /* 0x000fe4000bf05270 */
[----:B------:R-:W-:Y:S02]  /*1f70*/  ULEA UR16, UR4, UR38, 0xb ;  /* 0x0000002604107291 */ /* 0x000fe4000f8e58ff */
[----:B------:R-:W-:Y:S02]  /*1f80*/  USEL UR8, URZ, 0x1, UP0 ;  /* 0x00000001ff087887 */ /* 0x000fe40008000000 */
[----:B------:R-:W-:-:S02]  /*1f90*/  USEL UR7, UR5, URZ, UP0 ;  /* 0x000000ff05077287 */ /* 0x000fc40008000000 */
[----:B------:R-:W-:Y:S02]  /*1fa0*/  UIADD3 UR22, UP0, UPT, UR28, 0x180, URZ ;  /* 0x000001801c167890 */ /* 0x000fe4000ff1e0ff */
[----:B------:R-:W-:Y:S01]  /*1fb0*/  ULEA UR5, UR7, UR21, 0x3 ;  /* 0x0000001507057291 */ /* 0x000fe2000f8e18ff */
[----:B------:R-:W-:Y:S01]  /*1fc0*/  LOP3.LUT R12, R12, UR8, RZ, 0x3c, !PT ;  /* 0x000000080c0c7c12 */ /* 0x000fe2000f8e3cff */
[----:B------:R-:W-:Y:S02]  /*1fd0*/  ULEA UR8, UR4, UR37, 0xc ;  /* 0x0000002504087291 */ /* 0x000fe4000f8e60ff */
[----:B------:R-:W-:Y:S01]  /*1fe0*/  USHF.L.U32 UR18, UR6, 0x5, URZ ;  /* 0x0000000506127899 */ /* 0x000fe200080006ff */
[----:B-1----:R-:W-:Y:S01]  /*1ff0*/  SHF.L.U32 R0, R12, 0x1f, RZ ;  /* 0x0000001f0c007819 */ /* 0x002fe200000006ff */
[----:B------:R-:W-:Y:S02]  /*2000*/  UPRMT UR4, URZ, 0x5410, UR27 ;  /* 0x00005410ff047896 */ /* 0x000fe4000800001b */
[----:B------:R-:W-:Y:S01]  /*2010*/  UIADD3.X UR15, UPT, UPT, URZ, UR29, URZ, UP1, !UPT ;  /* 0x0000001dff0f7290 */ /* 0x000fe20008ffe4ff */
[----:B------:R3:W4:Y:S01]  /*2020*/  SYNCS.PHASECHK.TRANS64.TRYWAIT P0, [UR5+0x28], R0 ;  /* 0x00002800ff0075a7 */ /* 0x0007220008001105 */
[----:B------:R-:W-:-:S02]  /*2030*/  UPRMT UR5, URZ, 0x5410, UR26 ;  /* 0x00005410ff057896 */ /* 0x000fc4000800001a */
[----:B------:R-:W-:Y:S01]  /*2040*/  UIADD3.X UR23, UPT, UPT, URZ, UR29, URZ, UP0, !UPT ;  /* 0x0000001dff177290 */ /* 0x000fe200087fe4ff */
[----:B------:R-:W-:Y:S01]  /*2050*/  UMOV UR32, 0x0 ;  /* 0x0000000000207882 */ /* 0x000fe20000000000 */
[----:B------:R-:W-:Y:S01]  /*2060*/  UMOV UR33, 0x10000000 ;  /* 0x1000000000217882 */ /* 0x000fe20000000000 */
[----:B------:R-:W-:Y:S01]  /*2070*/  UMOV UR19, UR35 ;  /* 0x0000002300137c82 */ /* 0x000fe20008000000 */
[----:B------:R-:W-:Y:S01]  /*2080*/  UMOV UR20, UR36 ;  /* 0x0000002400147c82 */ /* 0x000fe20008000000 */
[----:B------:R-:W-:Y:S01]  /*2090*/  UMOV UR12, UR36 ;  /* 0x00000024000c7c82 */ /* 0x000fe20008000000 */
[----:B------:R-:W-:Y:S01]  /*20a0*/  UMOV UR9, UR17 ;  /* 0x0000001100097c82 */ /* 0x000fe20008000000 */
[----:B------:R-:W-:Y:S01]  /*20b0*/  UMOV UR10, UR18 ;  /* 0x00000012000a7c82 */ /* 0x000fe20008000000 */
[----:B------:R1:W-:Y:S01]  /*20c0*/  UTMALDG.3D.MULTICAST [UR16], [UR14], UR4, desc[UR32] ;  /* 0x000020100e0073b4 */ /* 0x0003e20008011804 */
[----:B------:R-:W-:-:S04]  /*20d0*/  UIADD3 UR6, UPT, UPT, UR6, 0x1, URZ ;  /* 0x0000000106067890 */ /* 0x000fc8000fffe0ff */
[----:B------:R-:W-:Y:S01]  /*20e0*/  UISETP.NE.AND UP0, UPT, UR6, UR13, UPT ;  /* 0x0000000d0600728c */ /* 0x000fe2000bf05270 */
[----:B------:R3:W-:Y:S01]  /*20f0*/  UTMALDG.3D.MULTICAST [UR8], [UR22], UR5, desc[UR32] ;  /* 0x00002008160073b4 */ /* 0x0007e20008011805 */
[----:B-1----:R-:W-:-:S07]  /*2100*/  UMOV UR4, UR7 ;  /* 0x0000000700047c82 */ /* 0x002fce0008000000 */
[----:B---3--:R-:W-:Y:S05]  /*2110*/  BRA.U UP0, `(.L_x_38) ;  /* 0xfffffffd004c7547 */ /* 0x008fea000b83ffff */
.L_x_32:
[C---:B------:R-:W-:Y:S01]  /*2120*/  LEA R3, R11.reuse, UR21, 0x3 ;  /* 0x000000150b037c11 */ /* 0x040fe2000f8e18ff */
[----:B------:R-:W-:Y:S01]  /*2130*/  NOP ;  /* 0x0000000000007918 */ /* 0x000fe20000000000 */
[----:B-1----:R-:W-:Y:S02]  /*2140*/  SHF.L.U32 R0, R10, 0x1f, RZ ;  /* 0x0000001f0a007819 */ /* 0x002fe400000006ff */
[----:B------:R-:W-:Y:S02]  /*2150*/  LEA R5, R11, UR21, 0x4 ;  /* 0x000000150b057c11 */ /* 0x000fe4000f8e20ff */
[----:B--2-4-:R-:W1:Y:S02]  /*2160*/  SYNCS.PHASECHK.TRANS64.TRYWAIT P0, [R3+URZ+0x80], R0 ;  /* 0x00008000030075a7 */ /* 0x014e6400080011ff */
[----:B-1----:R-:W-:Y:S05]  /*2170*/  @!P0 BRA `(.L_x_39) ;  /* 0x0000005800248947 */ /* 0x002fea0003800000 */
.L_x_116:
[----:B------:R-:W2:Y:S01]  /*2180*/  LDS.128 R4, [R5+0x110] ;  /* 0x0001100005047984 */ /* 0x000ea20000000c00 */
[----:B------:R-:W-:Y:S01]  /*2190*/  UISETP.GE.AND UP0, UPT, UR42, 0x1, UPT ;  /* 0x000000012a00788c */ /* 0x000fe2000bf06270 */
[----:B------:R-:W-:Y:S01]  /*21a0*/  @!PT LDS RZ, [RZ] ;  /* 0x00000000fffff984 */ /* 0x000fe20000000800 */
[----:B------:R-:W-:Y:S01]  /*21b0*/  @!PT LDS RZ, [RZ] ;  /* 0x00000000fffff984 */ /* 0x000fe20000000800 */
[----:B------:R-:W-:Y:S01]  /*21c0*/  @!PT LDS RZ, [RZ] ;  /* 0x00000000fffff984 */ /* 0x000fe20000000800 */
[----:B------:R-:W-:Y:S01]  /*21d0*/  @!PT LDS RZ, [RZ] ;  /* 0x00000000fffff984 */ /* 0x000fe20000000800 */
[----:B------:R3:W-:Y:S06]  /*21e0*/  MEMBAR.ALL.CTA ;  /* 0x0000000000007992 */ /* 0x0007ec0000008000 */
[----:B---3--:R-:W3:Y:S01]  /*21f0*/  FENCE.VIEW.ASYNC.S ;  /* 0x00000000000073c6 */ /* 0x008ee20000000000 */
[----:B--2---:R-:W-:-:S13]  /*2200*/  LOP3.LUT P0, RZ, R6, 0x1, RZ, 0xc0, !PT ;  /* 0x0000000106ff7812 */ /* 0x004fda000780c0ff */
[----:B---3--:R-:W-:Y:S01]  /*2210*/  VOTEU.ANY UP1, P0 ;  /* 0x0000000000ff7886 */ /* 0x008fe20000020100 */
[----:B------:R-:W-:-:S13]  /*2220*/  PLOP3.LUT P0, PT, PT, PT, UP1, 0x80, 0x8 ;  /* 0x000000000008781c */ /* 0x000fda0003f0f018 */
[----:B-1----:R-:W-:Y:S02]  /*2230*/  @P0 LOP3.LUT R0, R5, 0xffff, RZ, 0xc0, !PT ;  /* 0x0000ffff05000812 */ /* 0x002fe400078ec0ff */
[----:B------:R-:W-:Y:S02]  /*2240*/  @P0 MOV R2, R4 ;  /* 0x0000000400020202 */ /* 0x000fe40000000f00 */
[----:B------:R-:W-:Y:S01]  /*2250*/  @P0 R2UR UR5, R0 ;  /* 0x00000000000502ca */ /* 0x000fe200000e0000 */
[----:B------:R-:W-:Y:S01]  /*2260*/  VIADD R0, R3, 0x90 ;  /* 0x0000009003007836 */ /* 0x000fe20000000000 */
[----:B------:R-:W-:Y:S02]  /*2270*/  @P0 SHF.R.U32.HI R4, RZ, 0x10, R5 ;  /* 0x00000010ff040819 */ /* 0x000fe40000011605 */
[----:B------:R-:W-:Y:S02]  /*2280*/  @P0 R2UR UR6, R2 ;  /* 0x00000000020602ca */ /* 0x000fe400000e0000 */
[----:B------:R-:W-:-:S02]  /*2290*/  PRMT R0, RZ, 0x654, R0 ;  /* 0x00000654ff007816 */ /* 0x000fc40000000000 */
[----:B------:R-:W-:Y:S02]  /*22a0*/  @P0 R2UR UR4, R4 ;  /* 0x00000000040402ca */ /* 0x000fe400000e0000 */
[----:B------:R1:W-:Y:S03]  /*22b0*/  SYNCS.ARRIVE.TRANS64.RED.A1T0 RZ, [R0+URZ], RZ ;  /* 0x000000ff00ff79a7 */ /* 0x0003e600081004ff */
[----:B------:R-:W-:-:S04]  /*22c0*/  @UP1 UMOV UR39, UR5 ;  /* 0x0000000500271c82 */ /* 0x000fc80008000000 */
[----:B------:R-:W-:-:S04]  /*22d0*/  @UP1 UMOV UR40, UR6 ;  /* 0x0000000600281c82 */ /* 0x000fc80008000000 */
[----:B------:R-:W-:Y:S01]  /*22e0*/  @UP1 UMOV UR36, UR4 ;  /* 0x0000000400241c82 */ /* 0x000fe20008000000 */
[----:B------:R-:W-:Y:S05]  /*22f0*/  BRA.U !UP0, `(.L_x_40) ;  /* 0x0000000108d47547 */ /* 0x000fea000b800000 */
[----:B------:R-:W2:Y:S01]  /*2300*/  LDCU.128 UR12, c[0x0][0xb10] ;  /* 0x00016200ff0c77ac */ /* 0x000ea20008000c00 */
[----:B------:R-:W3:Y:S01]  /*2310*/  LDCU UR22, c[0x0][0xb20] ;  /* 0x00016400ff1677ac */ /* 0x000ee20008000800 */
[----:B------:R-:W4:Y:S01]  /*2320*/  LDCU UR20, c[0x0][0xb0c] ;  /* 0x00016180ff1477ac */ /* 0x000f220008000800 */
[----:B------:R-:W1:Y:S01]  /*2330*/  LDCU.64 UR8, c[0x0][0xb28] ;  /* 0x00016500ff0877ac */ /* 0x000e620008000a00 */
[----:B------:R-:W-:Y:S02]  /*2340*/  UISETP.NE.AND UP3, UPT, UR42, 0x1, UPT ;  /* 0x000000012a00788c */ /* 0x000fe4000bf65270 */
[----:B--2---:R-:W-:Y:S02]  /*2350*/  UIMAD.WIDE.U32 UR10, UR41, UR15, URZ ;  /* 0x0000000f290a72a5 */ /* 0x004fe4000f8e00ff */
[----:B------:R-:W-:Y:S02]  /*2360*/  UIMAD.WIDE.U32 UR4, UR43, UR12, URZ ;  /* 0x0000000c2b0472a5 */ /* 0x000fe4000f8e00ff */
[----:B------:R-:W-:-:S02]  /*2370*/  UISETP.NE.AND UP0, UPT, UR14, 0x1, UPT ;  /* 0x000000010e00788c */ /* 0x000fc4000bf05270 */
[----:B------:R-:W-:Y:S01]  /*2380*/  UIMAD.WIDE.U32 UR18, UR39, UR15, URZ ;  /* 0x0000000f271272a5 */ /* 0x000fe2000f8e00ff */
[----:B------:R-:W-:Y:S02]  /*2390*/  UMOV UR10, UR11 ;  /* 0x0000000b000a7c82 */ /* 0x000fe40008000000 */
[----:B------:R-:W-:Y:S01]  /*23a0*/  UMOV UR4, UR5 ;  /* 0x0000000500047c82 */ /* 0x000fe20008000000 */
[----:B---3--:R-:W-:Y:S02]  /*23b0*/  USHF.R.U32.HI UR10, URZ, UR22, UR10 ;  /* 0x00000016ff0a7299 */ /* 0x008fe4000801160a */
[----:B----4-:R-:W-:Y:S02]  /*23c0*/  UISETP.NE.AND UP2, UPT, UR20, 0x1, UPT ;  /* 0x000000011400788c */ /* 0x010fe4000bf45270 */
[----:B------:R-:W-:Y:S02]  /*23d0*/  USHF.R.U32.HI UR4, URZ, UR13, UR4 ;  /* 0x0000000dff047299 */ /* 0x000fe40008011604 */
[----:B------:R-:W-:-:S02]  /*23e0*/  USEL UR5, UR41, UR10, !UP0 ;  /* 0x0000000a29057287 */ /* 0x000fc4000c000000 */
[----:B------:R-:W-:Y:S02]  /*23f0*/  USEL UR6, UR43, UR4, !UP2 ;  /* 0x000000042b067287 */ /* 0x000fe4000d000000 */
[----:B-1----:R-:W-:Y:S01]  /*2400*/  UIMAD.WIDE.U32 UR10, UR5, UR8, URZ ;  /* 0x00000008050a72a5 */ /* 0x002fe2000f8e00ff */
[----:B------:R-:W-:Y:S01]  /*2410*/  UMOV UR4, UR19 ;  /* 0x0000001300047c82 */ /* 0x000fe20008000000 */
[----:B------:R-:W-:Y:S02]  /*2420*/  UIMAD.WIDE.U32 UR16, UR40, UR12, URZ ;  /* 0x0000000c281072a5 */ /* 0x000fe4000f8e00ff */
[----:B------:R-:W-:-:S03]  /*2430*/  UIMAD.WIDE.U32 UR18, UR6, UR8, URZ ;  /* 0x00000008061272a5 */ /* 0x000fc6000f8e00ff */
[----:B------:R-:W-:Y:S01]  /*2440*/  UMOV UR10, UR11 ;  /* 0x0000000b000a7c82 */ /* 0x000fe20008000000 */
[----:B------:R-:W-:Y:S02]  /*2450*/  USHF.R.U32.HI UR4, URZ, UR22, UR4 ;  /* 0x00000016ff047299 */ /* 0x000fe40008011604 */
[----:B------:R-:W-:Y:S01]  /*2460*/  @UP3 USHF.R.U32.HI UR5, URZ, UR9, UR10 ;  /* 0x00000009ff053299 */ /* 0x000fe2000801160a */
[----:B------:R-:W-:Y:S01]  /*2470*/  UMOV UR16, UR17 ;  /* 0x0000001100107c82 */ /* 0x000fe20008000000 */
[----:B------:R-:W-:Y:S01]  /*2480*/  UMOV UR18, UR19 ;  /* 0x0000001300127c82 */ /* 0x000fe20008000000 */
[----:B------:R-:W-:Y:S02]  /*2490*/  USHF.R.U32.HI UR13, URZ, UR13, UR16 ;  /* 0x0000000dff0d7299 */ /* 0x000fe40008011610 */
[----:B------:R-:W-:Y:S02]  /*24a0*/  USEL UR4, UR39, UR4, !UP0 ;  /* 0x0000000427047287 */ /* 0x000fe4000c000000 */
[----:B------:R-:W-:-:S02]  /*24b0*/  @UP3 USHF.R.U32.HI UR6, URZ, UR9, UR18 ;  /* 0x00000009ff063299 */ /* 0x000fc40008011612 */
[----:B------:R-:W-:Y:S02]  /*24c0*/  UIMAD UR10, UR42, UR5, URZ ;  /* 0x000000052a0a72a4 */ /* 0x000fe4000f8e02ff */
[----:B------:R-:W-:Y:S02]  /*24d0*/  USEL UR5, UR40, UR13, !UP2 ;  /* 0x0000000d28057287 */ /* 0x000fe4000d000000 */
[----:B------:R-:W-:Y:S02]  /*24e0*/  UIMAD UR12, UR42, UR6, URZ ;  /* 0x000000062a0c72a4 */ /* 0x000fe4000f8e02ff */
[----:B------:R-:W-:Y:S02]  /*24f0*/  UISETP.GE.AND UP0, UPT, UR4, UR10, UPT ;  /* 0x0000000a0400728c */ /* 0x000fe4000bf06270 */
[----:B------:R-:W-:Y:S02]  /*2500*/  UIMAD.WIDE.U32 UR10, UR4, UR8, URZ ;  /* 0x00000008040a72a5 */ /* 0x000fe4000f8e00ff */
[----:B------:R-:W-:-:S02]  /*2510*/  UISETP.GE.OR UP0, UPT, UR5, UR12, UP0 ;  /* 0x0000000c0500728c */ /* 0x000fc40008706670 */
        /* <DEDUP_REMOVED lines=19> */
.L_x_40:
[----:B------:R-:W2:Y:S02]  /*2650*/  LDCU UR4, c[0x0][0xb30] ;  /* 0x00016600ff0477ac */ /* 0x000ea40008000800 */
[----:B--2---:R-:W-:-:S09]  /*2660*/  UISETP.NE.AND UP0, UPT, UR4, 0x1, UPT ;  /* 0x000000010400788c */ /* 0x004fd2000bf05270 */
[----:B------:R-:W-:Y:S05]  /*2670*/  BRA.U UP0, `(.L_x_41) ;  /* 0x0000000100447547 */ /* 0x000fea000b800000 */
        /* <DEDUP_REMOVED lines=17> */
.L_x_41:
[----:B------:R-:W-:Y:S01]  /*2790*/  VIADD R11, R11, 0x1 ;  /* 0x000000010b0b7836 */ /* 0x000fe20000000000 */
[----:B------:R-:W-:Y:S01]  /*27a0*/  PLOP3.LUT P1, PT, PT, PT, PT, 0x80, 0x8 ;  /* 0x000000000008781c */ /* 0x000fe20003f2f070 */
[----:B------:R-:W-:Y:S02]  /*27b0*/  UIADD3 UR16, UPT, UPT, UR40, UR59, URZ ;  /* 0x0000003b28107290 */ /* 0x000fe4000fffe0ff */
[----:B------:R-:W-:Y:S01]  /*27c0*/  UIADD3 UR20, UPT, UPT, UR39, UR62, URZ ;  /* 0x0000003e27147290 */ /* 0x000fe2000fffe0ff */
[----:B------:R-:W-:-:S04]  /*27d0*/  ISETP.NE.AND P0, PT, R11, 0x2, PT ;  /* 0x000000020b00780c */ /* 0x000fc80003f05270 */
[----:B------:R-:W-:Y:S02]  /*27e0*/  SEL R3, RZ, 0x1, P0 ;  /* 0x00000001ff037807 */ /* 0x000fe40000000000 */
[----:B------:R-:W-:Y:S02]  /*27f0*/  SEL R11, R11, RZ, P0 ;  /* 0x000000ff0b0b7207 */ /* 0x000fe40000000000 */
[----:B------:R-:W-:Y:S01]  /*2800*/  LOP3.LUT R10, R10, R3, RZ, 0x3c, !PT ;  /* 0x000000030a0a7212 */ /* 0x000fe200078e3cff */
[----:B------:R-:W-:Y:S06]  /*2810*/  BRA.U UP1, `(.L_x_42) ;  /* 0xfffffff101547547 */ /* 0x000fec000b83ffff */
[----:B------:R-:W-:Y:S01]  /*2820*/  UIADD3 UR21, UPT, UPT, UR21, 0x28, URZ ;  /* 0x0000002815157890 */ /* 0x000fe2000fffe0ff */
[----:B------:R-:W-:-:S03]  /*2830*/  SHF.L.U32 R3, R12, 0x1f, RZ ;  /* 0x0000001f0c037819 */ /* 0x000fc600000006ff */
[----:B------:R-:W-:-:S09]  /*2840*/  ULEA UR4, UR7, UR21, 0x3 ;  /* 0x0000001507047291 */ /* 0x000fd2000f8e18ff */
[----:B------:R-:W2:Y:S02]  /*2850*/  SYNCS.PHASECHK.TRANS64.TRYWAIT P0, [UR4], R3 ;  /* 0x00000003ff0075a7 */ /* 0x000ea40008001104 */
[----:B--2---:R-:W-:Y:S05]  /*2860*/  @!P0 BRA `(.L_x_43) ;  /* 0x00000050007c8947 */ /* 0x004fea0003800000 */
.L_x_118:
[----:B------:R-:W-:-:S04]  /*2870*/  UIADD3 UR4, UPT, UPT, UR7, 0x1, URZ ;  /* 0x0000000107047890 */ /* 0x000fc8000fffe0ff */
[----:B------:R-:W-:-:S04]  /*2880*/  UISETP.NE.AND UP0, UPT, UR4, 0x5, UPT ;  /* 0x000000050400788c */ /* 0x000fc8000bf05270 */
[----:B------:R-:W-:Y:S02]  /*2890*/  USEL UR6, URZ, 0x1, UP0 ;  /* 0x00000001ff067887 */ /* 0x000fe40008000000 */
[----:B------:R-:W-:-:S04]  /*28a0*/  USEL UR4, UR4, URZ, UP0 ;  /* 0x000000ff04047287 */ /* 0x000fc80008000000 */
[----:B------:R-:W-:Y:S01]  /*28b0*/  ULEA UR5, UR4, UR21, 0x3 ;  /* 0x0000001504057291 */ /* 0x000fe2000f8e18ff */
[----:B------:R-:W-:-:S04]  /*28c0*/  LOP3.LUT R2, R12, UR6, RZ, 0x3c, !PT ;  /* 0x000000060c027c12 */ /* 0x000fc8000f8e3cff */
[----:B-1----:R-:W-:-:S04]  /*28d0*/  SHF.L.U32 R3, R2, 0x1f, RZ ;  /* 0x0000001f02037819 */ /* 0x002fc800000006ff */
[----:B------:R-:W1:Y:S02]  /*28e0*/  SYNCS.PHASECHK.TRANS64.TRYWAIT P0, [UR5], R3 ;  /* 0x00000003ff0075a7 */ /* 0x000e640008001105 */
[----:B-1----:R-:W-:Y:S05]  /*28f0*/  @!P0 BRA `(.L_x_44) ;  /* 0x0000005000708947 */ /* 0x002fea0003800000 */
.L_x_120:
        /* <DEDUP_REMOVED lines=9> */
.L_x_122:
        /* <DEDUP_REMOVED lines=9> */
.L_x_124:
[----:B------:R-:W-:-:S04]  /*2a20*/  UIADD3 UR4, UPT, UPT, UR4, 0x1, URZ ;  /* 0x0000000104047890 */ /* 0x000fc8000fffe0ff */
[----:B------:R-:W-:-:S04]  /*2a30*/  UISETP.NE.AND UP0, UPT, UR4, 0x5, UPT ;  /* 0x000000050400788c */ /* 0x000fc8000bf05270 */
[----:B------:R-:W-:Y:S02]  /*2a40*/  USEL UR5, URZ, 0x1, UP0 ;  /* 0x00000001ff057887 */ /* 0x000fe40008000000 */
[----:B------:R-:W-:-:S04]  /*2a50*/  USEL UR4, UR4, URZ, UP0 ;  /* 0x000000ff04047287 */ /* 0x000fc80008000000 */
[----:B------:R-:W-:Y:S01]  /*2a60*/  ULEA UR4, UR4, UR21, 0x3 ;  /* 0x0000001504047291 */ /* 0x000fe2000f8e18ff */
[----:B-1----:R-:W-:-:S04]  /*2a70*/  LOP3.LUT R3, R2, UR5, RZ, 0x3c, !PT ;  /* 0x0000000502037c12 */ /* 0x002fc8000f8e3cff */
[----:B------:R-:W-:Y:S01]  /*2a80*/  SHF.L.U32 R3, R3, 0x1f, RZ ;  /* 0x0000001f03037819 */ /* 0x000fe200000006ff */
[----:B------:R-:W-:-:S07]  /*2a90*/  IMAD.U32 R0, RZ, RZ, UR4 ;  /* 0x00000004ff007e24 */ /* 0x000fce000f8e00ff */
.L_x_47:
[----:B-1----:R1:W2:Y:S02]  /*2aa0*/  SYNCS.PHASECHK.TRANS64.TRYWAIT P0, [R0+URZ], R3 ;  /* 0x00000003000075a7 */ /* 0x0022a400080011ff */
[----:B--2---:R-:W-:Y:S05]  /*2ab0*/  @!P0 NANOSLEEP.SYNCS 0x989680 ;  /* 0x009896800000895d */ /* 0x004fea0003900000 */
[----:B------:R-:W2:Y:S02]  /*2ac0*/  @!P0 SYNCS.PHASECHK.TRANS64 P0, [R0+URZ], R3 ;  /* 0x00000003000085a7 */ /* 0x000ea400080010ff */
[----:B--2---:R-:W-:Y:S05]  /*2ad0*/  @P0 EXIT ;  /* 0x000000000000094d */ /* 0x004fea0003800000 */
[----:B------:R-:W-:Y:S05]  /*2ae0*/  BRA `(.L_x_47) ;  /* 0xfffffffc00ec7947 */ /* 0x000fea000383ffff */
.L_x_22:
[----:B------:R-:W2:Y:S02]  /*2af0*/  S2UR UR4, SR_CgaCtaId ;  /* 0x00000000000479c3 */ /* 0x000ea40000008800 */
[----:B--2---:R-:W-:-:S04]  /*2b00*/  UISETP.NE.AND UP0, UPT, UR4, URZ, UPT ;  /* 0x000000ff0400728c */ /* 0x004fc8000bf05270 */
[----:B------:R-:W-:-:S09]  /*2b10*/  UISETP.NE.OR UP0, UPT, UR17, 0x1, UP0 ;  /* 0x000000011100788c */ /* 0x000fd20008705670 */
[----:B------:R-:W-:Y:S05]  /*2b20*/  BRA.U UP0, `(.L_x_48) ;  /* 0x00000005004c7547 */ /* 0x000fea000b800000 */
[----:B------:R-:W2:Y:S01]  /*2b30*/  S2UR UR5, SR_CgaCtaId ;  /* 0x00000000000579c3 */ /* 0x000ea20000008800 */
[----:B------:R-:W-:Y:S01]  /*2b40*/  UMOV UR4, 0x400 ;  /* 0x0000040000047882 */ /* 0x000fe20000000000 */
[----:B------:R-:W-:Y:S01]  /*2b50*/  ISETP.GE.U32.AND P2, PT, R0, 0x4, PT ;  /* 0x000000040000780c */ /* 0x000fe20003f46070 */
[----:B------:R-:W-:Y:S01]  /*2b60*/  IMAD.MOV.U32 R12, RZ, RZ, 0x1 ;  /* 0x00000001ff0c7424 */ /* 0x000fe200078e00ff */
[----:B------:R-:W-:Y:S02]  /*2b70*/  CS2R R10, SRZ ;  /* 0x00000000000a7805 */ /* 0x000fe4000001ff00 */
[----:B------:R-:W-:Y:S01]  /*2b80*/  CS2R R8, SRZ ;  /* 0x0000000000087805 */ /* 0x000fe2000001ff00 */
[----:B--2---:R-:W-:-:S03]  /*2b90*/  ULEA UR6, UR5, UR4, 0x18 ;  /* 0x0000000405067291 */ /* 0x004fc6000f8ec0ff */
[----:B------:R-:W-:-:S09]  /*2ba0*/  UMOV UR5, URZ ;  /* 0x000000ff00057c82 */ /* 0x000fd20008000000 */
.L_x_52:
[----:B------:R-:W-:Y:S02]  /*2bb0*/  LEA R2, R8, UR6, 0x3 ;  /* 0x0000000608027c11 */ /* 0x000fe4000f8e18ff */
[----:B------:R-:W-:-:S03]  /*2bc0*/  SHF.L.U32 R5, R9, 0x1f, RZ ;  /* 0x0000001f09057819 */ /* 0x000fc600000006ff */
[----:B------:R-:W-:Y:S01]  /*2bd0*/  VIADD R4, R2, 0xf0 ;  /* 0x000000f002047836 */ /* 0x000fe20000000000 */
[----:B------:R-:W2:Y:S02]  /*2be0*/  SYNCS.PHASECHK.TRANS64.TRYWAIT P0, [R2+URZ+0xe0], R5 ;  /* 0x0000e005020075a7 */ /* 0x000ea400080011ff */
[----:B--2---:R-:W-:Y:S05]  /*2bf0*/  @!P0 BRA `(.L_x_49) ;  /* 0x0000004c00f88947 */ /* 0x004fea0003800000 */
.L_x_125:
[----:B------:R-:W-:Y:S01]  /*2c00*/  ULEA UR4, UR5, UR6, 0x3 ;  /* 0x0000000605047291 */ /* 0x000fe2000f8e18ff */
[----:B------:R-:W-:Y:S02]  /*2c10*/  PRMT R4, RZ, 0x654, R4 ;  /* 0x00000654ff047816 */ /* 0x000fe40000000004 */
[----:B--2---:R-:W-:Y:S01]  /*2c20*/  SHF.L.U32 R5, R12, 0x1f, RZ ;  /* 0x0000001f0c057819 */ /* 0x004fe200000006ff */
[----:B------:R-:W-:Y:S01]  /*2c30*/  UIADD3 UR7, UPT, UPT, UR4, 0x80, URZ ;  /* 0x0000008004077890 */ /* 0x000fe2000fffe0ff */
[----:B------:R2:W-:Y:S05]  /*2c40*/  SYNCS.ARRIVE.TRANS64.RED.A1T0 RZ, [R4+URZ], RZ ;  /* 0x000000ff04ff79a7 */ /* 0x0005ea00081004ff */
[----:B------:R-:W-:Y:S01]  /*2c50*/  IMAD.U32 R7, RZ, RZ, UR7 ;  /* 0x00000007ff077e24 */ /* 0x000fe2000f8e00ff */
[----:B------:R-:W3:Y:S04]  /*2c60*/  SYNCS.PHASECHK.TRANS64.TRYWAIT P0, [UR4+0x90], R5 ;  /* 0x00009005ff0075a7 */ /* 0x000ee80008001104 */
[----:B------:R-:W-:Y:S01]  /*2c70*/  PRMT R6, R0, 0x654, R7 ;  /* 0x0000065400067816 */ /* 0x000fe20000000007 */
[----:B--2---:R-:W-:Y:S01]  /*2c80*/  @!P2 IMAD.MOV.U32 R4, RZ, RZ, 0x10 ;  /* 0x00000010ff04a424 */ /* 0x004fe200078e00ff */
[----:B---3--:R-:W-:Y:S06]  /*2c90*/  @!P0 BRA `(.L_x_50) ;  /* 0x0000004c00e48947 */ /* 0x008fec0003800000 */
.L_x_127:
[----:B------:R-:W-:Y:S01]  /*2ca0*/  ULEA UR8, UR5, UR6, 0x4 ;  /* 0x0000000605087291 */ /* 0x000fe2000f8e20ff */
[----:B------:R-:W-:Y:S01]  /*2cb0*/  SEL R3, R6, R3, !P2 ;  /* 0x0000000306037207 */ /* 0x000fe20005000000 */
[----:B------:R-:W-:Y:S01]  /*2cc0*/  UIADD3 UR9, UPT, UPT, UR4, 0x80, URZ ;  /* 0x0000008004097890 */ /* 0x000fe2000fffe0ff */
[----:B--2---:R-:W-:Y:S01]  /*2cd0*/  LEA R2, R11, UR6, 0x3 ;  /* 0x000000060b027c11 */ /* 0x004fe2000f8e18ff */
[----:B------:R-:W-:Y:S01]  /*2ce0*/  UIADD3 UR8, UPT, UPT, UR8, 0x110, URZ ;  /* 0x0000011008087890 */ /* 0x000fe2000fffe0ff */
[----:B------:R-:W-:Y:S01]  /*2cf0*/  SHF.L.U32 R5, R10, 0x1f, RZ ;  /* 0x0000001f0a057819 */ /* 0x000fe200000006ff */
[----:B------:R2:W-:Y:S01]  /*2d00*/  @!P2 SYNCS.ARRIVE.TRANS64.RED RZ, [R3+URZ], R4 ;  /* 0x0000000403ffa9a7 */ /* 0x0005e200080004ff */
[----:B------:R-:W-:Y:S01]  /*2d10*/  UIADD3 UR4, UPT, UPT, UR5, 0x1, URZ ;  /* 0x0000000105047890 */ /* 0x000fe2000fffe0ff */
[----:B------:R-:W-:-:S03]  /*2d20*/  VIADD R8, R8, 0x1 ;  /* 0x0000000108087836 */ /* 0x000fc60000000000 */
[----:B------:R-:W-:Y:S02]  /*2d30*/  UISETP.NE.AND UP0, UPT, UR4, 0x2, UPT ;  /* 0x000000020400788c */ /* 0x000fe4000bf05270 */
[----:B------:R-:W-:Y:S06]  /*2d40*/  UGETNEXTWORKID.BROADCAST [UR8], [UR9] ;  /* 0x00000000080073ca */ /* 0x000fec0008000100 */
[----:B------:R-:W-:Y:S01]  /*2d50*/  USEL UR7, URZ, 0x1, UP0 ;  /* 0x00000001ff077887 */ /* 0x000fe20008000000 */
[----:B------:R-:W-:Y:S01]  /*2d60*/  ISETP.NE.AND P0, PT, R8, 0x2, PT ;  /* 0x000000020800780c */ /* 0x000fe20003f05270 */
[----:B------:R-:W-:Y:S01]  /*2d70*/  USEL UR5, UR4, URZ, UP0 ;  /* 0x000000ff04057287 */ /* 0x000fe20008000000 */
[----:B------:R-:W3:Y:S03]  /*2d80*/  SYNCS.PHASECHK.TRANS64.TRYWAIT P1, [R2+URZ+0x80], R5 ;  /* 0x00008005020075a7 */ /* 0x000ee600080211ff */
[----:B------:R-:W-:Y:S01]  /*2d90*/  LOP3.LUT R12, R12, UR7, RZ, 0x3c, !PT ;  /* 0x000000070c0c7c12 */ /* 0x000fe2000f8e3cff */
[----:B--23--:R-:W-:Y:S07]  /*2da0*/  @!P1 BRA `(.L_x_51) ;  /* 0x0000004c00b89947 */ /* 0x00cfee0003800000 */
.L_x_128:
[C---:B------:R-:W-:Y:S01]  /*2db0*/  LEA R4, R11.reuse, UR6, 0x4 ;  /* 0x000000060b047c11 */ /* 0x040fe2000f8e20ff */
[----:B--2---:R-:W-:Y:S01]  /*2dc0*/  VIADD R2, R2, 0x90 ;  /* 0x0000009002027836 */ /* 0x004fe20000000000 */
[----:B------:R-:W-:Y:S01]  /*2dd0*/  SEL R8, R8, RZ, P0 ;  /* 0x000000ff08087207 */ /* 0x000fe20000000000 */
[----:B------:R-:W-:-:S03]  /*2de0*/  VIADD R11, R11, 0x1 ;  /* 0x000000010b0b7836 */ /* 0x000fc60000000000 */
[----:B------:R-:W2:Y:S01]  /*2df0*/  LDS.128 R4, [R4+0x110] ;  /* 0x0001100004047984 */ /* 0x000ea20000000c00 */
[----:B------:R-:W-:Y:S02]  /*2e00*/  PRMT R2, RZ, 0x654, R2 ;  /* 0x00000654ff027816 */ /* 0x000fe40000000002 */
[C---:B------:R-:W-:Y:S01]  /*2e10*/  ISETP.NE.AND P1, PT, R11.reuse, 0x2, PT ;  /* 0x000000020b00780c */ /* 0x040fe20003f25270 */
[----:B------:R-:W-:Y:S01]  /*2e20*/  @!PT LDS RZ, [RZ] ;  /* 0x00000000fffff984 */ /* 0x000fe20000000800 */
[----:B------:R-:W-:Y:S01]  /*2e30*/  @!PT LDS RZ, [RZ] ;  /* 0x00000000fffff984 */ /* 0x000fe20000000800 */
[----:B------:R-:W-:Y:S01]  /*2e40*/  @!PT LDS RZ, [RZ] ;  /* 0x00000000fffff984 */ /* 0x000fe20000000800 */
[----:B------:R-:W-:Y:S01]  /*2e50*/  @!PT LDS RZ, [RZ] ;  /* 0x00000000fffff984 */ /* 0x000fe20000000800 */
[----:B------:R3:W-:Y:S06]  /*2e60*/  MEMBAR.ALL.CTA ;  /* 0x0000000000007992 */ /* 0x0007ec0000008000 */
[----:B---3--:R-:W3:Y:S01]  /*2e70*/  FENCE.VIEW.ASYNC.S ;  /* 0x00000000000073c6 */ /* 0x008ee20000000000 */
[----:B------:R-:W-:Y:S01]  /*2e80*/  SEL R11, R11, RZ, P1 ;  /* 0x000000ff0b0b7207 */ /* 0x000fe20000800000 */
[----:B---3--:R3:W-:Y:S01]  /*2e90*/  SYNCS.ARRIVE.TRANS64.RED.A1T0 RZ, [R2+URZ], RZ ;  /* 0x000000ff02ff79a7 */ /* 0x0087e200081004ff */
[----:B--2---:R-:W-:-:S02]  /*2ea0*/  LOP3.LUT P3, RZ, R6, 0x1, RZ, 0xc0, !PT ;  /* 0x0000000106ff7812 */ /* 0x004fc4000786c0ff */
[----:B------:R-:W-:-:S04]  /*2eb0*/  SEL R5, RZ, 0x1, P1 ;  /* 0x00000001ff057807 */ /* 0x000fc80000800000 */
[----:B------:R-:W-:Y:S02]  /*2ec0*/  LOP3.LUT R10, R10, R5, RZ, 0x3c, !PT ;  /* 0x000000050a0a7212 */ /* 0x000fe400078e3cff */
[----:B---3--:R-:W-:-:S04]  /*2ed0*/  SEL R2, RZ, 0x1, P0 ;  /* 0x00000001ff027807 */ /* 0x008fc80000000000 */
[----:B------:R-:W-:Y:S01]  /*2ee0*/  LOP3.LUT R9, R9, R2, RZ, 0x3c, !PT ;  /* 0x0000000209097212 */ /* 0x000fe200078e3cff */
[----:B------:R-:W-:Y:S06]  /*2ef0*/  @P3 BRA `(.L_x_52) ;  /* 0xfffffffc002c3947 */ /* 0x000fec000383ffff */
[----:B------:R-:W-:Y:S01]  /*2f00*/  ULEA UR4, UR5, UR6, 0x3 ;  /* 0x0000000605047291 */ /* 0x000fe2000f8e18ff */
[----:B------:R-:W-:-:S08]  /*2f10*/  SHF.L.U32 R3, R12, 0x1f, RZ ;  /* 0x0000001f0c037819 */ /* 0x000fd000000006ff */
[----:B------:R-:W2:Y:S02]  /*2f20*/  SYNCS.PHASECHK.TRANS64 P0, [UR4+0x90], R3 ;  /* 0x00009003ff0075a7 */ /* 0x000ea40008001004 */
[----:B--2---:R-:W-:Y:S05]  /*2f30*/  @P0 BRA `(.L_x_53) ;  /* 0x0000000000080947 */ /* 0x004fea0003800000 */
[----:B------:R-:W2:Y:S02]  /*2f40*/  SYNCS.PHASECHK.TRANS64.TRYWAIT P0, [UR4+0x90], R3 ;  /* 0x00009003ff0075a7 */ /* 0x000ea40008001104 */
[----:B--2---:R-:W-:Y:S05]  /*2f50*/  @!P0 BRA `(.L_x_54) ;  /* 0x0000004c00608947 */ /* 0x004fea0003800000 */
.L_x_53:
[----:B------:R-:W-:-:S04]  /*2f60*/  UIADD3 UR7, UPT, UPT, UR5, 0x1, URZ ;  /* 0x0000000105077890 */ /* 0x000fc8000fffe0ff */
[----:B------:R-:W-:-:S04]  /*2f70*/  UISETP.NE.AND UP0, UPT, UR7, 0x2, UPT ;  /* 0x000000020700788c */ /* 0x000fc8000bf05270 */
[----:B------:R-:W-:Y:S02]  /*2f80*/  USEL UR8, URZ, 0x1, UP0 ;  /* 0x00000001ff087887 */ /* 0x000fe40008000000 */
[----:B------:R-:W-:-:S04]  /*2f90*/  USEL UR7, UR7, URZ, UP0 ;  /* 0x000000ff07077287 */ /* 0x000fc80008000000 */
[----:B------:R-:W-:Y:S01]  /*2fa0*/  ULEA UR7, UR7, UR6, 0x3 ;  /* 0x0000000607077291 */ /* 0x000fe2000f8e18ff */
[----:B--2---:R-:W-:-:S04]  /*2fb0*/  LOP3.LUT R3, R12, UR8, RZ, 0x3c, !PT ;  /* 0x000000080c037c12 */ /* 0x004fc8000f8e3cff */
[----:B------:R-:W-:-:S04]  /*2fc0*/  SHF.L.U32 R0, R3, 0x1f, RZ ;  /* 0x0000001f03007819 */ /* 0x000fc800000006ff */
[----:B------:R-:W2:Y:S02]  /*2fd0*/  SYNCS.PHASECHK.TRANS64 P0, [UR7+0x90], R0 ;  /* 0x00009000ff0075a7 */ /* 0x000ea40008001007 */
[----:B-12---:R-:W-:Y:S05]  /*2fe0*/  @P0 EXIT ;  /* 0x000000000000094d */ /* 0x006fea0003800000 */
[----:B------:R-:W-:Y:S02]  /*2ff0*/  SHF.L.U32 R3, R3, 0x1f, RZ ;  /* 0x0000001f03037819 */ /* 0x000fe400000006ff */
[----:B------:R-:W-:-:S07]  /*3000*/  MOV R0, UR7 ;  /* 0x0000000700007c02 */ /* 0x000fce0008000f00 */
.L_x_55:
[----:B-1----:R1:W2:Y:S02]  /*3010*/  SYNCS.PHASECHK.TRANS64.TRYWAIT P0, [R0+URZ+0x90], R3 ;  /* 0x00009003000075a7 */ /* 0x0022a400080011ff */
[----:B--2---:R-:W-:Y:S05]  /*3020*/  @!P0 NANOSLEEP.SYNCS 0x989680 ;  /* 0x009896800000895d */ /* 0x004fea0003900000 */
[----:B------:R-:W2:Y:S02]  /*3030*/  @!P0 SYNCS.PHASECHK.TRANS64 P0, [R0+URZ+0x90], R3 ;  /* 0x00009003000085a7 */ /* 0x000ea400080010ff */
[----:B--2---:R-:W-:Y:S05]  /*3040*/  @P0 EXIT ;  /* 0x000000000000094d */ /* 0x004fea0003800000 */
[----:B------:R-:W-:Y:S05]  /*3050*/  BRA `(.L_x_55) ;  /* 0xfffffffc00ec7947 */ /* 0x000fea000383ffff */
.L_x_48:
[----:B------:R-:W-:Y:S05]  /*3060*/  BRA.U UP4, `(.L_x_56) ;  /* 0x0000000d04847547 */ /* 0x000fea000b800000 */
[----:B------:R-:W2:Y:S01]  /*3070*/  S2UR UR7, SR_CgaCtaId ;  /* 0x00000000000779c3 */ /* 0x000ea20000008800 */
[----:B------:R-:W-:Y:S01]  /*3080*/  UMOV UR4, 0x40 ;  /* 0x0000004000047882 */ /* 0x000fe20000000000 */
[----:B------:R-:W-:Y:S01]  /*3090*/  NOP ;  /* 0x0000000000007918 */ /* 0x000fe20000000000 */
[----:B------:R-:W-:Y:S01]  /*30a0*/  UMOV UR6, 0x400 ;  /* 0x0000040000067882 */ /* 0x000fe20000000000 */
[----:B--2---:R-:W-:Y:S02]  /*30b0*/  ULEA UR5, UR7, UR4, 0x18 ;  /* 0x0000000407057291 */ /* 0x004fe4000f8ec0ff */
[----:B------:R-:W-:-:S07]  /*30c0*/  ULEA UR6, UR7, UR6, 0x18 ;  /* 0x0000000607067291 */ /* 0x000fce000f8ec0ff */
[----:B------:R-:W2:Y:S02]  /*30d0*/  LDS.U8 R0, [UR5+0x1c] ;  /* 0x00001c05ff007984 */ /* 0x000ea40008000000 */
[----:B--2---:R-:W-:-:S13]  /*30e0*/  ISETP.NE.AND P0, PT, R0, RZ, PT ;  /* 0x000000ff0000720c */ /* 0x004fda0003f05270 */
[----:B------:R-:W-:Y:S05]  /*30f0*/  @P0 BRA `(.L_x_57) ;  /* 0x0000000000580947 */ /* 0x000fea0003800000 */
[----:B------:R-:W-:-:S13]  /*3100*/  ELECT P0, URZ, PT ;  /* 0x0000000000ff782f */ /* 0x000fda0003800000 */
[----:B------:R-:W-:Y:S05]  /*3110*/  @!P0 BRA `(.L_x_58) ;  /* 0x0000000000608947 */ /* 0x000fea0003800000 */
[----:B------:R-:W-:Y:S01]  /*3120*/  UMOV UR4, 0x10 ;  /* 0x0000001000047882 */ /* 0x000fe20000000000 */
[----:B------:R-:W-:Y:S01]  /*3130*/  HFMA2 R0, -RZ, RZ, 0, 5.9604644775390625e-08 ;  /* 0x00000001ff007431 */ /* 0x000fe200000001ff */
[----:B------:R-:W-:-:S03]  /*3140*/  MOV R3, 0xffff ;  /* 0x0000ffff00037802 */ /* 0x000fc60000000f00 */
[----:B------:R-:W-:Y:S04]  /*3150*/  DEPBAR.LE SB2, 0x36 ;  /* 0x0000ad800000791a */ /* 0x000fe80000000000 */
[----:B------:R-:W2:Y:S02]  /*3160*/  UTCATOMSWS.FIND_AND_SET.ALIGN UP0, UR4, UR4 ;  /* 0x00000004000475e3 */ /* 0x000ea40008000800 */
[----:B--2---:R-:W-:Y:S01]  /*3170*/  MOV R4, UR4 ;  /* 0x0000000400047c02 */ /* 0x004fe20008000f00 */
[----:B------:R-:W-:Y:S06]  /*3180*/  BRA.U UP0, `(.L_x_59) ;  /* 0x0000000100187547 */ /* 0x000fec000b800000 */
.L_x_60:
[----:B------:R-:W-:Y:S05]  /*3190*/  NANOSLEEP 0x64 ;  /* 0x000000640000795d */ /* 0x000fea0003800000 */
[----:B------:R-:W-:-:S05]  /*31a0*/  UMOV UR4, 0x10 ;  /* 0x0000001000047882 */ /* 0x000fca0000000000 */
[----:B------:R-:W-:Y:S04]  /*31b0*/  DEPBAR.LE SB2, 0x36 ;  /* 0x0000ad800000791a */ /* 0x000fe80000000000 */
[----:B------:R-:W2:Y:S02]  /*31c0*/  UTCATOMSWS.FIND_AND_SET.ALIGN UP0, UR4, UR4 ;  /* 0x00000004000475e3 */ /* 0x000ea40008000800 */
[----:B--2---:R-:W-:Y:S01]  /*31d0*/  MOV R4, UR4 ;  /* 0x0000000400047c02 */ /* 0x004fe20008000f00 */
[----:B------:R-:W-:Y:S05]  /*31e0*/  BRA.U !UP0, `(.L_x_60) ;  /* 0xfffffffd08e87547 */ /* 0x000fea000b83ffff */
.L_x_59:
[-C--:B------:R-:W-:Y:S02]  /*31f0*/  SHF.L.U32 R3, R3, R4.reuse, RZ ;  /* 0x0000000403037219 */ /* 0x080fe400000006ff */
[----:B------:R-:W-:Y:S01]  /*3200*/  SHF.L.U32 R0, R0, R4, RZ ;  /* 0x0000000400007219 */ /* 0x000fe200000006ff */
[----:B------:R-:W-:Y:S02]  /*3210*/  IMAD.SHL.U32 R4, R4, 0x20, RZ ;  /* 0x0000002004047824 */ /* 0x000fe400078e00ff */
[----:B------:R2:W-:Y:S04]  /*3220*/  ATOMS.OR RZ, [UR5+0x14], R3 ;  /* 0x00001403ffff798c */ /* 0x0005e8000b000005 */
[----:B------:R2:W-:Y:S04]  /*3230*/  ATOMS.OR RZ, [UR5+0x18], R0 ;  /* 0x00001800ffff798c */ /* 0x0005e8000b000005 */
[----:B------:R2:W-:Y:S01]  /*3240*/  STS [UR6+0x130], R4 ;  /* 0x00013004ff007988 */ /* 0x0005e20008000806 */
[----:B------:R-:W-:Y:S05]  /*3250*/  BRA `(.L_x_58) ;  /* 0x0000000000107947 */ /* 0x000fea0003800000 */
.L_x_57:
[----:B------:R-:W-:Y:S02]  /*3260*/  MOV R0, 0xffffffff ;  /* 0xffffffff00007802 */ /* 0x000fe40000000f00 */
[----:B------:R-:W-:-:S03]  /*3270*/  MOV R4, 0x32a0 ;  /* 0x000032a000047802 */ /* 0x000fc60000000f00 */
[----:B------:R2:W-:Y:S04]  /*3280*/  STS [UR6+0x130], R0 ;  /* 0x00013000ff007988 */ /* 0x0005e80008000806 */
[----:B-12--5:R-:W-:Y:S05]  /*3290*/  CALL.REL.NOINC `($__internal_1_$__cuda_sm10x_tcgen05_guardrail_trap_phase_invalid_during_alloc) ;  /* 0x00000050001c7944 */ /* 0x026fea0003c00000 */
.L_x_58:
[----:B------:R-:W-:Y:S05]  /*32a0*/  WARPSYNC.ALL ;  /* 0x0000000000007948 */ /* 0x000fea0003800000 */
[----:B------:R-:W3:Y:S01]  /*32b0*/  S2UR UR4, SR_CgaCtaId ;  /* 0x00000000000479c3 */ /* 0x000ee20000008800 */
[----:B------:R-:W-:Y:S01]  /*32c0*/  UMOV UR13, 0x400 ;  /* 0x00000400000d7882 */ /* 0x000fe20000000000 */
[----:B------:R-:W-:-:S06]  /*32d0*/  NOP ;  /* 0x0000000000007918 */ /* 0x000fcc0000000000 */
[----:B------:R-:W-:Y:S06]  /*32e0*/  BAR.ARV 0x6, 0xa0 ;  /* 0x0182800000007b1d */ /* 0x000fec0000002000 */
[----:B------:R-:W4:Y:S01]  /*32f0*/  LDCU UR5, c[0x0][0x38c] ;  /* 0x00007180ff0577ac */ /* 0x000f220008000800 */
[----:B------:R-:W-:Y:S01]  /*3300*/  LOP3.LUT R2, R2, 0xffff, RZ, 0xc0, !PT ;  /* 0x0000ffff02027812 */ /* 0x000fe200078ec0ff */
[----:B------:R-:W-:Y:S01]  /*3310*/  IMAD.MOV.U32 R11, RZ, RZ, 0x1 ;  /* 0x00000001ff0b7424 */ /* 0x000fe200078e00ff */
[----:B------:R-:W-:Y:S01]  /*3320*/  CS2R R8, SRZ ;  /* 0x0000000000087805 */ /* 0x000fe2000001ff00 */
[----:B------:R-:W1:Y:S01]  /*3330*/  LDCU UR8, c[0x0][0x38c] ;  /* 0x00007180ff0877ac */ /* 0x000e620008000800 */
[----:B------:R-:W-:Y:S01]  /*3340*/  R2UR UR15, R2 ;  /* 0x00000000020f72ca */ /* 0x000fe200000e0000 */
[----:B------:R-:W-:Y:S01]  /*3350*/  IMAD.MOV.U32 R10, RZ, RZ, RZ ;  /* 0x000000ffff0a7224 */ /* 0x000fe200078e00ff */
[----:B------:R-:W-:Y:S01]  /*3360*/  UMOV UR18, URZ ;  /* 0x000000ff00127c82 */ /* 0x000fe20008000000 */
[----:B------:R-:W-:Y:S01]  /*3370*/  UMOV UR10, URZ ;  /* 0x000000ff000a7c82 */ /* 0x000fe20008000000 */
[----:B---3--:R-:W-:Y:S01]  /*3380*/  ULEA UR13, UR4, UR13, 0x18 ;  /* 0x0000000d040d7291 */ /* 0x008fe2000f8ec0ff */
[----:B------:R-:W-:Y:S01]  /*3390*/  UMOV UR20, 0x0 ;  /* 0x0000000000147882 */ /* 0x000fe20000000000 */
[----:B------:R-:W-:-:S02]  /*33a0*/  UMOV UR21, 0x4200490 ;  /* 0x0420049000157882 */ /* 0x000fc40000000000 */
[----:B------:R-:W-:Y:S02]  /*33b0*/  UIADD3 UR6, UPT, UPT, UR13, 0x4400, URZ ;  /* 0x000044000d067890 */ /* 0x000fe4000fffe0ff */
[----:B------:R-:W-:Y:S02]  /*33c0*/  UIADD3 UR7, UPT, UPT, UR13, 0x6c00, URZ ;  /* 0x00006c000d077890 */ /* 0x000fe4000fffe0ff */
[----:B----4-:R-:W-:Y:S01]  /*33d0*/  UIADD3 UR5, UPT, UPT, UR5, 0x1f, URZ ;  /* 0x0000001f05057890 */ /* 0x010fe2000fffe0ff */
[----:B--2---:R-:W2:Y:S01]  /*33e0*/  LDS R0, [UR13+0x130] ;  /* 0x0001300dff007984 */ /* 0x004ea20008000800 */
[----:B------:R-:W-:Y:S02]  /*33f0*/  USHF.R.U32.HI UR6, URZ, 0x4, UR6 ;  /* 0x00000004ff067899 */ /* 0x000fe40008011606 */
[----:B------:R-:W-:Y:S02]  /*3400*/  USHF.R.S32.HI UR4, URZ, 0x1f, UR5 ;  /* 0x0000001fff047899 */ /* 0x000fe40008011405 */
[----:B------:R-:W-:-:S02]  /*3410*/  ULOP3.LUT UR6, UR6, 0x3fff, URZ, 0xc0, !UPT ;  /* 0x00003fff06067892 */ /* 0x000fc4000f8ec0ff */
[----:B------:R-:W-:Y:S02]  /*3420*/  ULEA.HI UR4, UR4, UR5, URZ, 0x5 ;  /* 0x0000000504047291 */ /* 0x000fe4000f8f28ff */
[----:B------:R-:W-:Y:S02]  /*3430*/  USHF.R.U32.HI UR5, URZ, 0x4, UR7 ;  /* 0x00000004ff057899 */ /* 0x000fe40008011607 */
[----:B------:R-:W-:Y:S02]  /*3440*/  USHF.R.S32.HI UR22, URZ, 0x5, UR4 ;  /* 0x00000005ff167899 */ /* 0x000fe40008011404 */
[----:B------:R-:W-:Y:S02]  /*3450*/  ULOP3.LUT UR5, UR5, 0x3fff, URZ, 0xc0, !UPT ;  /* 0x00003fff05057892 */ /* 0x000fe4000f8ec0ff */
[----:B------:R-:W-:Y:S02]  /*3460*/  UISETP.LT.AND UP0, UPT, UR22, 0x1, UPT ;  /* 0x000000011600788c */ /* 0x000fe4000bf01270 */
[----:B------:R-:W-:-:S02]  /*3470*/  ULOP3.LUT UR16, UR6, 0x10000, URZ, 0xfc, !UPT ;  /* 0x0001000006107892 */ /* 0x000fc4000f8efcff */
[----:B------:R-:W-:Y:S02]  /*3480*/  USEL UR23, UR22, 0x1, !UP0 ;  /* 0x0000000116177887 */ /* 0x000fe4000c000000 */
[----:B------:R-:W-:Y:S02]  /*3490*/  ULOP3.LUT UR17, UR5, 0x10000, URZ, 0xfc, !UPT ;  /* 0x0001000005117892 */ /* 0x000fe4000f8efcff */
[----:B------:R-:W-:Y:S02]  /*34a0*/  UIADD3 UR23, UPT, UPT, -UR23, URZ, URZ ;  /* 0x000000ff17177290 */ /* 0x000fe4000fffe1ff */
[----:B-1----:R-:W-:Y:S01]  /*34b0*/  UISETP.GE.AND UP4, UPT, UR8, 0x1, UPT ;  /* 0x000000010800788c */ /* 0x002fe2000bf86270 */
[----:B--2---:R-:W-:-:S15]  /*34c0*/  R2UR UR24, R0 ;  /* 0x00000000001872ca */ /* 0x004fde00000e0000 */
.L_x_67:
[----:B------:R-:W-:Y:S02]  /*34d0*/  LEA R0, R10, UR13, 0x3 ;  /* 0x0000000d0a007c11 */ /* 0x000fe4000f8e18ff */
[----:B------:R-:W-:Y:S02]  /*34e0*/  SHF.L.U32 R5, R9, 0x1f, RZ ;  /* 0x0000001f09057819 */ /* 0x000fe400000006ff */
[----:B------:R-:W-:Y:S01]  /*34f0*/  PLOP3.LUT P0, PT, PT, PT, UP4, 0x80, 0x8 ;  /* 0x000000000008781c */ /* 0x000fe20003f0f048 */
[----:B------:R-:W-:Y:S01]  /*3500*/  VIADD R3, R0, 0x90 ;  /* 0x0000009000037836 */ /* 0x000fe20000000000 */
[----:B-1----:R-:W1:Y:S02]  /*3510*/  SYNCS.PHASECHK.TRANS64.TRYWAIT P1, [R0+URZ+0x80], R5 ;  /* 0x00008005000075a7 */ /* 0x002e6400080211ff */
[----:B-1-3--:R-:W-:Y:S09]  /*3520*/  @!P1 BRA `(.L_x_61) ;  /* 0x0000004800049947 */ /* 0x00aff20003800000 */
.L_x_130:
[----:B------:R-:W-:Y:S01]  /*3530*/  LEA R4, R10, UR13, 0x4 ;  /* 0x0000000d0a047c11 */ /* 0x000fe2000f8e20ff */
[----:B------:R-:W-:Y:S01]  /*3540*/  @UP4 ULEA UR4, UR10, UR13, 0x3 ;  /* 0x0000000d0a044291 */ /* 0x000fe2000f8e18ff */
[----:B------:R-:W-:Y:S01]  /*3550*/  PLOP3.LUT P2, PT, PT, PT, PT, 0x80, 0x8 ;  /* 0x000000000008781c */ /* 0x000fe20003f4f070 */
[----:B------:R-:W-:Y:S01]  /*3560*/  ULEA UR19, UR18, UR13, 0x3 ;  /* 0x0000000d12137291 */ /* 0x000fe2000f8e18ff */
[----:B------:R-:W-:Y:S02]  /*3570*/  PRMT R3, RZ, 0x654, R3 ;  /* 0x00000654ff037816 */ /* 0x000fe40000000003 */
[----:B-1----:R-:W1:Y:S01]  /*3580*/  LDS.128 R4, [R4+0x110] ;  /* 0x0001100004047984 */ /* 0x002e620000000c00 */
[----:B------:R-:W-:Y:S02]  /*3590*/  @P0 SHF.L.U32 R2, R8, 0x1f, RZ ;  /* 0x0000001f08020819 */ /* 0x000fe400000006ff */
[----:B------:R-:W-:Y:S01]  /*35a0*/  SHF.L.U32 R0, R11, 0x1f, RZ ;  /* 0x0000001f0b007819 */ /* 0x000fe200000006ff */
[----:B------:R-:W-:Y:S01]  /*35b0*/  @!PT LDS RZ, [RZ] ;  /* 0x00000000fffff984 */ /* 0x000fe20000000800 */
[----:B------:R-:W-:Y:S01]  /*35c0*/  @!PT LDS RZ, [RZ] ;  /* 0x00000000fffff984 */ /* 0x000fe20000000800 */
[----:B------:R-:W-:Y:S01]  /*35d0*/  @!PT LDS RZ, [RZ] ;  /* 0x00000000fffff984 */ /* 0x000fe20000000800 */
[----:B------:R-:W-:Y:S01]  /*35e0*/  @!PT LDS RZ, [RZ] ;  /* 0x00000000fffff984 */ /* 0x000fe20000000800 */
[----:B------:R2:W-:Y:S06]  /*35f0*/  MEMBAR.ALL.CTA ;  /* 0x0000000000007992 */ /* 0x0005ec0000008000 */
[----:B--2---:R-:W2:Y:S02]  /*3600*/  FENCE.VIEW.ASYNC.S ;  /* 0x00000000000073c6 */ /* 0x004ea40000000000 */
[----:B--2---:R2:W-:Y:S01]  /*3610*/  SYNCS.ARRIVE.TRANS64.RED.A1T0 RZ, [R3+URZ], RZ ;  /* 0x000000ff03ff79a7 */ /* 0x0045e200081004ff */
[----:B------:R2:W3:Y:S01]  /*3620*/  @P0 SYNCS.PHASECHK.TRANS64.TRYWAIT P2, [UR4], R2 ;  /* 0x00000002ff0005a7 */ /* 0x0004e20008041104 */
[----:B-1----:R-:W-:Y:S01]  /*3630*/  LOP3.LUT P1, RZ, R6, 0x1, RZ, 0xc0, !PT ;  /* 0x0000000106ff7812 */ /* 0x002fe2000782c0ff */
[----:B------:R-:W1:Y:S02]  /*3640*/  SYNCS.PHASECHK.TRANS64.TRYWAIT P0, [UR19+0xc0], R0 ;  /* 0x0000c000ff0075a7 */ /* 0x000e640008001113 */
[----:B-123--:R-:W-:Y:S10]  /*3650*/  @!P0 BRA `(.L_x_62) ;  /* 0x0000004400cc8947 */ /* 0x00eff40003800000 */
.L_x_132:
[----:B------:R-:W-:Y:S01]  /*3660*/  IADD3 R10, PT, PT, R10, 0x1, RZ ;  /* 0x000000010a0a7810 */ /* 0x000fe20007ffe0ff */
[----:B------:R-:W-:Y:S06]  /*3670*/  BRA.U !UP4, `(.L_x_63) ;  /* 0x000000010ca07547 */ /* 0x000fec000b800000 */
[----:B------:R-:W-:Y:S02]  /*3680*/  ULEA.HI UR4, UR18, UR18, URZ, 0x1 ;  /* 0x0000001212047291 */ /* 0x000fe4000f8f08ff */
[----:B------:R-:W-:Y:S02]  /*3690*/  UPLOP3.LUT UP2, UPT, UPT, UPT, UPT, 0x40, 0x4 ;  /* 0x000000000004789c */ /* 0x000fe40003f4e870 */
[----:B------:R-:W-:Y:S02]  /*36a0*/  USHF.L.U32 UR5, UR4, 0x6, URZ ;  /* 0x0000000604057899 */ /* 0x000fe400080006ff */
[----:B------:R-:W-:Y:S02]  /*36b0*/  ULOP3.LUT UR14, UR4, 0xffe, URZ, 0xc0, !UPT ;  /* 0x00000ffe040e7892 */ /* 0x000fe4000f8ec0ff */
[----:B------:R-:W-:Y:S02]  /*36c0*/  ULOP3.LUT UR4, UR5, 0xffffff80, URZ, 0xc0, !UPT ;  /* 0xffffff8005047892 */ /* 0x000fe4000f8ec0ff */
[----:B------:R-:W-:-:S02]  /*36d0*/  UIADD3 UR14, UPT, UPT, -UR14, UR18, URZ ;  /* 0x000000120e0e7290 */ /* 0x000fc4000fffe1ff */
[----:B------:R-:W-:Y:S01]  /*36e0*/  UIADD3 UR4, UPT, UPT, UR24, UR4, URZ ;  /* 0x0000000418047290 */ /* 0x000fe2000fffe0ff */
[----:B------:R-:W-:Y:S01]  /*36f0*/  UMOV UR12, UR23 ;  /* 0x00000017000c7c82 */ /* 0x000fe20008000000 */
[----:B------:R-:W-:Y:S02]  /*3700*/  UMOV UR11, UR22 ;  /* 0x00000016000b7c82 */ /* 0x000fe40008000000 */
[----:B------:R-:W-:Y:S01]  /*3710*/  ULEA UR14, UR14, UR4, 0x14 ;  /* 0x000000040e0e7291 */ /* 0x000fe2000f8ea0ff */
[----:B------:R-:W-:-:S11]  /*3720*/  UMOV UR5, UR10 ;  /* 0x0000000a00057c82 */ /* 0x000fd60008000000 */
.L_x_66:
[----:B------:R-:W-:Y:S02]  /*3730*/  UIADD3 UR12, UPT, UPT, UR12, 0x1, URZ ;  /* 0x000000010c0c7890 */ /* 0x000fe4000fffe0ff */
[----:B--2---:R-:W-:Y:S02]  /*3740*/  ULEA UR6, UR5, UR13, 0x3 ;  /* 0x0000000d05067291 */ /* 0x004fe4000f8e18ff */
[----:B------:R-:W-:Y:S01]  /*3750*/  UISETP.NE.AND UP3, UPT, UR12, URZ, UPT ;  /* 0x000000ff0c00728c */ /* 0x000fe2000bf65270 */
[----:B---3--:R-:W-:Y:S10]  /*3760*/  @P2 BRA `(.L_x_64) ;  /* 0x00000000000c2947 */ /* 0x008ff40003800000 */
[----:B-1----:R-:W-:Y:S04]  /*3770*/  SHF.L.U32 R3, R8, 0x1f, RZ ;  /* 0x0000001f08037819 */ /* 0x002fe800000006ff */
[----:B------:R-:W1:Y:S02]  /*3780*/  SYNCS.PHASECHK.TRANS64.TRYWAIT P0, [UR6], R3 ;  /* 0x00000003ff0075a7 */ /* 0x000e640008001106 */
[----:B-1----:R-:W-:Y:S05]  /*3790*/  @!P0 BRA `(.L_x_65) ;  /* 0x0000004400948947 */ /* 0x002fea0003800000 */
.L_x_64:
[----:B------:R-:W-:Y:S01]  /*37a0*/  UISETP.NE.AND UP0, UPT, UR11, 0x1, UPT ;  /* 0x000000010b00788c */ /* 0x000fe2000bf05270 */
[----:B------:R-:W-:Y:S01]  /*37b0*/  PLOP3.LUT P2, PT, PT, PT, PT, 0x80, 0x8 ;  /* 0x000000000008781c */ /* 0x000fe20003f4f070 */
[----:B------:R-:W-:Y:S02]  /*37c0*/  UIADD3 UR4, UPT, UPT, UR5, 0x1, URZ ;  /* 0x0000000105047890 */ /* 0x000fe4000fffe0ff */
[----:B------:R-:W-:Y:S02]  /*37d0*/  ULEA UR8, UR5, UR17, 0x8 ;  /* 0x0000001105087291 */ /* 0x000fe4000f8e40ff */
[----:B------:R-:W-:Y:S01]  /*37e0*/  UISETP.NE.AND UP1, UPT, UR4, 0x5, UPT ;  /* 0x000000050400788c */ /* 0x000fe2000bf25270 */
[----:B------:R-:W-:Y:S01]  /*37f0*/  PLOP3.LUT P0, PT, PT, PT, UP0, 0x80, 0x8 ;  /* 0x000000000008781c */ /* 0x000fe20003f0f008 */
[----:B------:R-:W-:Y:S02]  /*3800*/  UIADD3 UR11, UPT, UPT, UR11, -0x1, URZ ;  /* 0xffffffff0b0b7890 */ /* 0x000fe4000fffe0ff */
[----:B------:R-:W-:Y:S02]  /*3810*/  USEL UR7, URZ, 0x1, UP1 ;  /* 0x00000001ff077887 */ /* 0x000fe40008800000 */
[----:B------:R-:W-:Y:S01]  /*3820*/  USEL UR10, UR4, URZ, UP1 ;  /* 0x000000ff040a7287 */ /* 0x000fe20008800000 */
[----:B------:R-:W-:Y:S03]  /*3830*/  UMOV UR9, 0xc0004010 ;  /* 0xc000401000097882 */ /* 0x000fe60000000000 */
[----:B------:R-:W-:Y:S01]  /*3840*/  @UP0 ULEA UR4, UR10, UR13, 0x3 ;  /* 0x0000000d0a040291 */ /* 0x000fe2000f8e18ff */
[----:B------:R-:W-:Y:S01]  /*3850*/  LOP3.LUT R8, R8, UR7, RZ, 0x3c, !PT ;  /* 0x0000000708087c12 */ /* 0x000fe2000f8e3cff */
[----:B------:R-:W-:Y:S03]  /*3860*/  UMOV UR7, 0xc0004010 ;  /* 0xc000401000077882 */ /* 0x000fe60000000000 */
[----:B-1----:R-:W-:Y:S04]  /*3870*/  @P0 SHF.L.U32 R0, R8, 0x1f, RZ ;  /* 0x0000001f08000819 */ /* 0x002fe800000006ff */
[----:B------:R2:W3:Y:S01]  /*3880*/  @P0 SYNCS.PHASECHK.TRANS64.TRYWAIT P2, [UR4], R0 ;  /* 0x00000000ff0005a7 */ /* 0x0004e20008041104 */
[----:B------:R-:W-:Y:S02]  /*3890*/  UIADD3 UR4, UPT, UPT, UR6, 0x28, URZ ;  /* 0x0000002806047890 */ /* 0x000fe4000fffe0ff */
[----:B------:R-:W-:Y:S03]  /*38a0*/  ULEA UR6, UR5, UR16, 0x7 ;  /* 0x0000001005067291 */ /* 0x000fe6000f8e38ff */
[----:B------:R-:W-:Y:S06]  /*38b0*/  UMOV UR5, UR10 ;  /* 0x0000000a00057c82 */ /* 0x000fec0008000000 */
[----:B------:R2:W-:Y:S01]  /*38c0*/  UTCQMMA gdesc[UR6], gdesc[UR8], tmem[UR14], tmem[UR20], idesc[UR21], UP2 ;  /* 0x00ff1408060075ea */ /* 0x0005e2000900030e */
[----:B------:R-:W-:Y:S01]  /*38d0*/  UPLOP3.LUT UP2, UPT, UPT, UPT, UPT, 0x80, 0x8 ;  /* 0x000000000008789c */ /* 0x000fe20003f4f070 */
[----:B------:R2:W-:Y:S01]  /*38e0*/  UTCBAR.MULTICAST [UR4], URZ, UR15 ;  /* 0x000000ff040073e9 */ /* 0x0005e2000800080f */
[----:B------:R-:W-:Y:S09]  /*38f0*/  BRA.U UP3, `(.L_x_66) ;  /* 0xfffffffd038c7547 */ /* 0x000ff2000b83ffff */
.L_x_63:
[----:B--2---:R-:W-:Y:S01]  /*3900*/  UIADD3 UR4, UPT, UPT, UR18, 0x1, URZ ;  /* 0x0000000112047890 */ /* 0x004fe2000fffe0ff */
[C---:B------:R-:W-:Y:S01]  /*3910*/  ISETP.NE.AND P0, PT, R10.reuse, 0x2, PT ;  /* 0x000000020a00780c */ /* 0x040fe20003f05270 */
[----:B------:R-:W-:Y:S02]  /*3920*/  UIADD3 UR5, UPT, UPT, UR19, 0xa0, URZ ;  /* 0x000000a013057890 */ /* 0x000fe4000fffe0ff */
[----:B------:R-:W-:Y:S01]  /*3930*/  UISETP.NE.AND UP0, UPT, UR4, 0x4, UPT ;  /* 0x000000040400788c */ /* 0x000fe2000bf05270 */
[----:B-1----:R-:W-:Y:S02]  /*3940*/  SEL R0, RZ, 0x1, P0 ;  /* 0x00000001ff007807 */ /* 0x002fe40000000000 */
[----:B------:R-:W-:Y:S01]  /*3950*/  SEL R10, R10, RZ, P0 ;  /* 0x000000ff0a0a7207 */ /* 0x000fe20000000000 */
[----:B------:R-:W-:Y:S01]  /*3960*/  USEL UR6, URZ, 0x1, UP0 ;  /* 0x00000001ff067887 */ /* 0x000fe20008000000 */
[----:B------:R-:W-:Y:S01]  /*3970*/  LOP3.LUT R9, R9, R0, RZ, 0x3c, !PT ;  /* 0x0000000009097212 */ /* 0x000fe200078e3cff */
[----:B------:R-:W-:Y:S01]  /*3980*/  USEL UR18, UR4, URZ, UP0 ;  /* 0x000000ff04127287 */ /* 0x000fe20008000000 */
[----:B------:R1:W-:Y:S03]  /*3990*/  UTCBAR [UR5], URZ ;  /* 0x000000ff050073e9 */ /* 0x0003e600080000ff */
[----:B------:R-:W-:Y:S01]  /*39a0*/  LOP3.LUT R11, R11, UR6, RZ, 0x3c, !PT ;  /* 0x000000060b0b7c12 */ /* 0x000fe2000f8e3cff */
[----:B------:R-:W-:Y:S07]  /*39b0*/  @P1 BRA `(.L_x_67) ;  /* 0xfffffff800c41947 */ /* 0x000fee000383ffff */
[----:B------:R-:W2:Y:S01]  /*39c0*/  S2UR UR8, SR_CgaCtaId ;  /* 0x00000000000879c3 */ /* 0x000ea20000008800 */
[----:B------:R-:W-:Y:S01]  /*39d0*/  ELECT P0, URZ, PT ;  /* 0x0000000000ff782f */ /* 0x000fe20003800000 */
[----:B------:R-:W-:Y:S01]  /*39e0*/  IMAD.MOV.U32 R0, RZ, RZ, 0x1 ;  /* 0x00000001ff007424 */ /* 0x000fe200078e00ff */
[----:B------:R-:W-:Y:S01]  /*39f0*/  UIADD3 UR13, UPT, UPT, UR13, 0xc0, URZ ;  /* 0x000000c00d0d7890 */ /* 0x000fe2000fffe0ff */
[----:B------:R-:W-:Y:S01]  /*3a00*/  SHF.L.U32 R3, R11, 0x1f, RZ ;  /* 0x0000001f0b037819 */ /* 0x000fe200000006ff */
[----:B------:R-:W-:-:S03]  /*3a10*/  UMOV UR4, 0x40 ;  /* 0x0000004000047882 */ /* 0x000fc60000000000 */
[----:B------:R-:W-:Y:S01]  /*3a20*/  UVIRTCOUNT.DEALLOC.SMPOOL 0x80 ;  /* 0x000000800000784c */ /* 0x000fe20000000000 */
[----:B--2---:R-:W-:Y:S02]  /*3a30*/  ULEA UR8, UR8, UR4, 0x18 ;  /* 0x0000000408087291 */ /* 0x004fe4000f8ec0ff */
[----:B------:R-:W-:-:S07]  /*3a40*/  ULEA UR4, UR18, UR13, 0x3 ;  /* 0x0000000d12047291 */ /* 0x000fce000f8e18ff */
[----:B------:R2:W-:Y:S02]  /*3a50*/  @P0 STS.U8 [UR8+0x1c], R0 ;  /* 0x00001c00ff000988 */ /* 0x0005e40008000008 */
[----:B------:R-:W4:Y:S02]  /*3a60*/  SYNCS.PHASECHK.TRANS64.TRYWAIT P0, [UR4], R3 ;  /* 0x00000003ff0075a7 */ /* 0x000f240008001104 */
[----:B--2-4-:R-:W-:Y:S05]  /*3a70*/  @!P0 BRA `(.L_x_68) ;  /* 0x0000004000f48947 */ /* 0x014fea0003800000 */
.L_x_135:
[----:B------:R-:W-:-:S04]  /*3a80*/  UIADD3 UR4, UPT, UPT, UR18, 0x1, URZ ;  /* 0x0000000112047890 */ /* 0x000fc8000fffe0ff */
[----:B------:R-:W-:-:S04]  /*3a90*/  UISETP.NE.AND UP0, UPT, UR4, 0x4, UPT ;  /* 0x000000040400788c */ /* 0x000fc8000bf05270 */
[----:B------:R-:W-:Y:S02]  /*3aa0*/  USEL UR6, URZ, 0x1, UP0 ;  /* 0x00000001ff067887 */ /* 0x000fe40008000000 */
[----:B------:R-:W-:-:S04]  /*3ab0*/  USEL UR4, UR4, URZ, UP0 ;  /* 0x000000ff04047287 */ /* 0x000fc80008000000 */
[----:B-1----:R-:W-:Y:S01]  /*3ac0*/  ULEA UR5, UR4, UR13, 0x3 ;  /* 0x0000000d04057291 */ /* 0x002fe2000f8e18ff */
[----:B------:R-:W-:-:S04]  /*3ad0*/  LOP3.LUT R2, R11, UR6, RZ, 0x3c, !PT ;  /* 0x000000060b027c12 */ /* 0x000fc8000f8e3cff */
[----:B--2---:R-:W-:-:S04]  /*3ae0*/  SHF.L.U32 R3, R2, 0x1f, RZ ;  /* 0x0000001f02037819 */ /* 0x004fc800000006ff */
[----:B------:R-:W1:Y:S02]  /*3af0*/  SYNCS.PHASECHK.TRANS64.TRYWAIT P0, [UR5], R3 ;  /* 0x00000003ff0075a7 */ /* 0x000e640008001105 */
[----:B-1----:R-:W-:Y:S05]  /*3b00*/  @!P0 BRA `(.L_x_69) ;  /* 0x0000004000e88947 */ /* 0x002fea0003800000 */
.L_x_137:
        /* <DEDUP_REMOVED lines=9> */
.L_x_139:
[----:B------:R-:W-:-:S04]  /*3ba0*/  UIADD3 UR4, UPT, UPT, UR4, 0x1, URZ ;  /* 0x0000000104047890 */ /* 0x000fc8000fffe0ff */
[----:B------:R-:W-:-:S04]  /*3bb0*/  UISETP.NE.AND UP0, UPT, UR4, 0x4, UPT ;  /* 0x000000040400788c */ /* 0x000fc8000bf05270 */
[----:B------:R-:W-:Y:S02]  /*3bc0*/  USEL UR5, URZ, 0x1, UP0 ;  /* 0x00000001ff057887 */ /* 0x000fe40008000000 */
[----:B------:R-:W-:-:S04]  /*3bd0*/  USEL UR4, UR4, URZ, UP0 ;  /* 0x000000ff04047287 */ /* 0x000fc80008000000 */
[----:B------:R-:W-:Y:S01]  /*3be0*/  ULEA UR4, UR4, UR13, 0x3 ;  /* 0x0000000d04047291 */ /* 0x000fe2000f8e18ff */
[----:B-1----:R-:W-:-:S04]  /*3bf0*/  LOP3.LUT R3, R2, UR5, RZ, 0x3c, !PT ;  /* 0x0000000502037c12 */ /* 0x002fc8000f8e3cff */
[----:B------:R-:W-:-:S04]  /*3c00*/  SHF.L.U32 R3, R3, 0x1f, RZ ;  /* 0x0000001f03037819 */ /* 0x000fc800000006ff */
[----:B------:R-:W1:Y:S02]  /*3c10*/  SYNCS.PHASECHK.TRANS64.TRYWAIT P0, [UR4], R3 ;  /* 0x00000003ff0075a7 */ /* 0x000e640008001104 */
[----:B-1----:R-:W-:Y:S05]  /*3c20*/  @!P0 BRA `(.L_x_71) ;  /* 0x0000004000d08947 */ /* 0x002fea0003800000 */
.L_x_141:
[----:B------:R-:W-:Y:S01]  /*3c30*/  NOP ;  /* 0x0000000000007918 */ /* 0x000fe20000000000 */
[----:B-1----:R-:W1:Y:S01]  /*3c40*/  LDS R0, [UR8+0x14] ;  /* 0x00001408ff007984 */ /* 0x002e620008000800 */
[----:B------:R-:W-:Y:S01]  /*3c50*/  ULOP3.LUT UR4, UR24, 0xffff, URZ, 0xc0, !UPT ;  /* 0x0000ffff18047892 */ /* 0x000fe2000f8ec0ff */
[----:B------:R-:W-:Y:S01]  /*3c60*/  UMOV UR5, 0xffff ;  /* 0x0000ffff00057882 */ /* 0x000fe20000000000 */
[----:B------:R-:W-:Y:S02]  /*3c70*/  UMOV UR6, 0x1 ;  /* 0x0000000100067882 */ /* 0x000fe40000000000 */
[----:B------:R-:W-:-:S04]  /*3c80*/  USHF.R.U32.HI UR4, URZ, 0x5, UR4 ;  /* 0x00000005ff047899 */ /* 0x000fc80008011604 */
[----:B------:R-:W-:Y:S02]  /*3c90*/  USHF.L.U32 UR5, UR5, UR4, URZ ;  /* 0x0000000405057299 */ /* 0x000fe400080006ff */
[----:B------:R-:W-:-:S04]  /*3ca0*/  USHF.L.U32 UR4, UR6, UR4, URZ ;  /* 0x0000000406047299 */ /* 0x000fc800080006ff */
[----:B-1----:R-:W-:-:S04]  /*3cb0*/  LOP3.LUT R0, R0, UR5, RZ, 0xc0, !PT ;  /* 0x0000000500007c12 */ /* 0x002fc8000f8ec0ff */
[----:B------:R-:W-:-:S13]  /*3cc0*/  ISETP.NE.AND P0, PT, R0, UR5, PT ;  /* 0x0000000500007c0c */ /* 0x000fda000bf05270 */
[----:B------:R-:W-:Y:S05]  /*3cd0*/  @P0 BRA `(.L_x_72) ;  /* 0x0000000000580947 */ /* 0x000fea0003800000 */
[----:B------:R-:W1:Y:S02]  /*3ce0*/  LDS R0, [UR8+0x18] ;  /* 0x00001808ff007984 */ /* 0x000e640008000800 */
[----:B-1----:R-:W-:-:S04]  /*3cf0*/  LOP3.LUT R0, R0, UR4, RZ, 0xc0, !PT ;  /* 0x0000000400007c12 */ /* 0x002fc8000f8ec0ff */
[----:B------:R-:W-:-:S13]  /*3d00*/  ISETP.NE.AND P0, PT, R0, UR4, PT ;  /* 0x0000000400007c0c */ /* 0x000fda000bf05270 */
[----:B------:R-:W-:Y:S05]  /*3d10*/  @P0 BRA `(.L_x_73) ;  /* 0x00000000003c0947 */ /* 0x000fea0003800000 */
[----:B------:R-:W1:Y:S01]  /*3d20*/  S2R R2, SR_LANEID ;  /* 0x0000000000027919 */ /* 0x000e620000000000 */
[----:B------:R-:W-:Y:S01]  /*3d30*/  ULOP3.LUT UR5, URZ, UR5, URZ, 0x33, !UPT ;  /* 0x00000005ff057292 */ /* 0x000fe2000f8e33ff */
[----:B------:R-:W-:Y:S01]  /*3d40*/  LOP3.LUT R4, RZ, UR4, RZ, 0x33, !PT ;  /* 0x00000004ff047c12 */ /* 0x000fe2000f8e33ff */
[----:B------:R-:W-:Y:S02]  /*3d50*/  VOTEU.ANY UR4, UPT, PT ;  /* 0x0000000000047886 */ /* 0x000fe400038e0100 */
[----:B------:R-:W-:Y:S01]  /*3d60*/  UFLO.U32 UR4, UR4 ;  /* 0x00000004000472bd */ /* 0x000fe200080e0000 */
[----:B------:R-:W2:Y:S01]  /*3d70*/  REDUX UR6, R4 ;  /* 0x00000000040673c4 */ /* 0x000ea20000000000 */
[----:B------:R-:W-:-:S06]  /*3d80*/  IMAD.U32 R0, RZ, RZ, UR5 ;  /* 0x00000005ff007e24 */ /* 0x000fcc000f8e00ff */
[----:B------:R4:W-:Y:S01]  /*3d90*/  UTCATOMSWS.AND URZ, UR5 ;  /* 0x0000000500ff79e3 */ /* 0x0009e20008000000 */
[----:B------:R-:W3:Y:S01]  /*3da0*/  REDUX UR7, R0 ;  /* 0x00000000000773c4 */ /* 0x000ee20000000000 */
[----:B-1----:R-:W-:Y:S01]  /*3db0*/  ISETP.EQ.U32.AND P0, PT, R2, UR4, PT ;  /* 0x0000000402007c0c */ /* 0x002fe2000bf02070 */
[----:B--2---:R-:W-:Y:S01]  /*3dc0*/  IMAD.U32 R2, RZ, RZ, UR6 ;  /* 0x00000006ff027e24 */ /* 0x004fe2000f8e00ff */
[----:B---3--:R-:W-:-:S11]  /*3dd0*/  MOV R3, UR7 ;  /* 0x0000000700037c02 */ /* 0x008fd60008000f00 */
[----:B------:R4:W-:Y:S04]  /*3de0*/  @P0 ATOMS.AND RZ, [UR8+0x14], R3 ;  /* 0x00001403ffff098c */ /* 0x0009e8000a800008 */
[----:B------:R4:W-:Y:S01]  /*3df0*/  @P0 ATOMS.AND RZ, [UR8+0x18], R2 ;  /* 0x00001802ffff098c */ /* 0x0009e2000a800008 */
[----:B------:R-:W-:Y:S05]  /*3e00*/  BRA `(.L_x_74) ;  /* 0x0000000000147947 */ /* 0x000fea0003800000 */
.L_x_73:
[----:B------:R-:W-:Y:S02]  /*3e10*/  MOV R2, 0x3e30 ;  /* 0x00003e3000027802 */ /* 0x000fe40000000f00 */
[----:B---3-5:R-:W-:Y:S05]  /*3e20*/  CALL.REL.NOINC `($__internal_0_$__cuda_sm10x_tcgen05_guardrail_trap_col_being_dealloced_not_returned_by_alloc) ;  /* 0x00000044002c7944 */ /* 0x028fea0003c00000 */
[----:B------:R-:W-:Y:S05]  /*3e30*/  BRA `(.L_x_74) ;  /* 0x0000000000087947 */ /* 0x000fea0003800000 */
.L_x_72:
[----:B------:R-:W-:Y:S02]  /*3e40*/  MOV R2, 0x3e60 ;  /* 0x00003e6000027802 */ /* 0x000fe40000000f00 */
[----:B---3-5:R-:W-:Y:S05]  /*3e50*/  CALL.REL.NOINC `($__internal_2_$__cuda_sm10x_tcgen05_guardrail_trap_unallocated_columns_being_dealloced) ;  /* 0x0000004400387944 */ /* 0x028fea0003c00000 */
.L_x_74:
[----:B------:R-:W-:Y:S01]  /*3e60*/  NOP ;  /* 0x0000000000007918 */ /* 0x000fe20000000000 */
[----:B----4-:R-:W-:Y:S05]  /*3e70*/  EXIT ;  /* 0x000000000000794d */ /* 0x010fea0003800000 */
.L_x_56:
[----:B------:R-:W-:-:S09]  /*3e80*/  UISETP.NE.OR UP0, UPT, UR17, 0x3, !UP3 ;  /* 0x000000031100788c */ /* 0x000fd2000df05670 */
[----:B------:R-:W-:Y:S05]  /*3e90*/  BRA.U UP0, `(.L_x_75) ;  /* 0x0000000d00807547 */ /* 0x000fea000b800000 */
[----:B------:R-:W2:Y:S01]  /*3ea0*/  S2UR UR10, SR_CgaCtaId ;  /* 0x00000000000a79c3 */ /* 0x000ea20000008800 */
[----:B------:R-:W3:Y:S01]  /*3eb0*/  LDCU UR32, c[0x0][0x370] ;  /* 0x00006e00ff2077ac */ /* 0x000ee20008000800 */
[----:B------:R-:W-:Y:S02]  /*3ec0*/  HFMA2 R13, -RZ, RZ, 0, 0 ;  /* 0x00000000ff0d7431 */ /* 0x000fe400000001ff */
[----:B------:R-:W-:Y:S01]  /*3ed0*/  IMAD.MOV.U32 R15, RZ, RZ, 0x1 ;  /* 0x00000001ff0f7424 */ /* 0x000fe200078e00ff */
[----:B------:R-:W-:Y:S01]  /*3ee0*/  MOV R7, 0x1000 ;  /* 0x0000100000077802 */ /* 0x000fe20000000f00 */
[----:B------:R-:W3:Y:S01]  /*3ef0*/  LDCU.128 UR28, c[0x0][0xb10] ;  /* 0x00016200ff1c77ac */ /* 0x000ee20008000c00 */
[----:B------:R-:W-:Y:S01]  /*3f00*/  IMAD.MOV.U32 R14, RZ, RZ, RZ ;  /* 0x000000ffff0e7224 */ /* 0x000fe200078e00ff */
[----:B------:R-:W4:Y:S01]  /*3f10*/  LDC.64 R16, c[0x0][0x348] ;  /* 0x0000d200ff107b82 */ /* 0x000f220000000a00 */
[----:B------:R-:W1:Y:S01]  /*3f20*/  LDCU UR27, c[0x0][0x374] ;  /* 0x00006e80ff1b77ac */ /* 0x000e620008000800 */
[----:B------:R-:W2:Y:S06]  /*3f30*/  LDCU UR15, c[0x0][0xb0c] ;  /* 0x00016180ff0f77ac */ /* 0x000eac0008000800 */
[----:B------:R-:W4:Y:S01]  /*3f40*/  LDC.64 R2, c[0x0][0x888] ;  /* 0x00022200ff027b82 */ /* 0x000f220000000a00 */
[----:B------:R-:W2:Y:S01]  /*3f50*/  LDCU UR39, c[0x0][0xb20] ;  /* 0x00016400ff2777ac */ /* 0x000ea20008000800 */
[----:B------:R-:W2:Y:S06]  /*3f60*/  LDCU UR4, c[0x0][0xb30] ;  /* 0x00016600ff0477ac */ /* 0x000eac0008000800 */
[----:B------:R-:W4:Y:S01]  /*3f70*/  LDC.64 R4, c[0x0][0x890] ;  /* 0x00022400ff047b82 */ /* 0x000f220000000a00 */
[----:B------:R-:W-:Y:S01]  /*3f80*/  UMOV UR21, 0x400 ;  /* 0x0000040000157882 */ /* 0x000fe20000000000 */
[----:B---3--:R-:W-:-:S02]  /*3f90*/  UIMAD.WIDE.U32 UR6, UR32, UR28, URZ ;  /* 0x0000001c200672a5 */ /* 0x008fc4000f8e00ff */
[----:B-1----:R-:W-:Y:S02]  /*3fa0*/  UIMAD.WIDE.U32 UR8, UR27, UR31, URZ ;  /* 0x0000001f1b0872a5 */ /* 0x002fe4000f8e00ff */
[----:B--2---:R-:W-:Y:S02]  /*3fb0*/  ULEA UR21, UR10, UR21, 0x18 ;  /* 0x000000150a157291 */ /* 0x004fe4000f8ec0ff */
[----:B------:R-:W-:Y:S02]  /*3fc0*/  UPLOP3.LUT UP3, UPT, UPT, UPT, UPT, 0x40, 0x4 ;  /* 0x000000000004789c */ /* 0x000fe40003f6e870 */
[----:B------:R-:W-:Y:S02]  /*3fd0*/  UIADD3 UR33, UPT, UPT, UR21, 0x58, URZ ;  /* 0x0000005815217890 */ /* 0x000fe4000fffe0ff */
[----:B------:R-:W-:Y:S01]  /*3fe0*/  UIADD3 UR17, UPT, UPT, UR21, 0x50, URZ ;  /* 0x0000005015117890 */ /* 0x000fe2000fffe0ff */
[----:B------:R-:W-:Y:S01]  /*3ff0*/  UMOV UR6, UR7 ;  /* 0x0000000700067c82 */ /* 0x000fe20008000000 */
[----:B------:R-:W-:Y:S01]  /*4000*/  UMOV UR35, UR9 ;  /* 0x0000000900237c82 */ /* 0x000fe20008000000 */
[----:B------:R-:W-:-:S02]  /*4010*/  UISETP.GE.AND UP0, UPT, UR42, 0x1, UPT ;  /* 0x000000012a00788c */ /* 0x000fc4000bf06270 */
[----:B------:R-:W-:Y:S01]  /*4020*/  UISETP.NE.AND UP4, UPT, UR42, 0x1, UPT ;  /* 0x000000012a00788c */ /* 0x000fe2000bf85270 */
[----:B------:R-:W1:Y:S01]  /*4030*/  LDCU.64 UR22, c[0x0][0xb28] ;  /* 0x00016500ff1677ac */ /* 0x000e620008000a00 */
[----:B------:R-:W-:Y:S02]  /*4040*/  UISETP.NE.AND UP6, UPT, UR15, 0x1, UPT ;  /* 0x000000010f00788c */ /* 0x000fe4000bfc5270 */
[----:B------:R-:W-:Y:S02]  /*4050*/  UISETP.NE.AND UP5, UPT, UR30, 0x1, UPT ;  /* 0x000000011e00788c */ /* 0x000fe4000bfa5270 */
[----:B------:R-:W-:Y:S02]  /*4060*/  UPRMT UR33, UR10, 0x654, UR33 ;  /* 0x000006540a217896 */ /* 0x000fe40008000021 */
[----:B------:R-:W-:Y:S02]  /*4070*/  USHF.R.U32.HI UR37, URZ, UR29, UR6 ;  /* 0x0000001dff257299 */ /* 0x000fe40008011606 */
[----:B------:R-:W-:-:S02]  /*4080*/  UPRMT UR34, UR10, 0x654, UR17 ;  /* 0x000006540a227896 */ /* 0x000fc40008000011 */
[----:B------:R-:W-:Y:S02]  /*4090*/  USHF.R.U32.HI UR35, URZ, UR39, UR35 ;  /* 0x00000027ff237299 */ /* 0x000fe40008011623 */
[----:B------:R-:W-:-:S11]  /*40a0*/  UISETP.NE.AND UP2, UPT, UR4, 0x1, UPT ;  /* 0x000000010400788c */ /* 0x000fd6000bf45270 */
.L_x_84:
[C---:B------:R-:W-:Y:S02]  /*40b0*/  LEA R12, R14.reuse, UR21, 0x3 ;  /* 0x000000150e0c7c11 */ /* 0x040fe4000f8e18ff */
[----:B------:R-:W-:Y:S02]  /*40c0*/  SHF.L.U32 R9, R13, 0x1f, RZ ;  /* 0x0000001f0d097819 */ /* 0x000fe400000006ff */
[----:B------:R-:W-:Y:S02]  /*40d0*/  LEA R10, R14, UR21, 0x4 ;  /* 0x000000150e0a7c11 */ /* 0x000fe4000f8e20ff */
[----:B--2---:R-:W2:Y:S02]  /*40e0*/  SYNCS.PHASECHK.TRANS64.TRYWAIT P0, [R12+URZ+0x80], R9 ;  /* 0x000080090c0075a7 */ /* 0x004ea400080011ff */
[----:B--2---:R-:W-:Y:S05]  /*40f0*/  @!P0 BRA `(.L_x_76) ;  /* 0x0000003c00b48947 */ /* 0x004fea0003800000 */
.L_x_142:
[----:B--2---:R-:W2:Y:S01]  /*4100*/  LDS.128 R8, [R10+0x110] ;  /* 0x000110000a087984 */ /* 0x004ea20000000c00 */
[----:B------:R-:W-:Y:S01]  /*4110*/  UISETP.GE.AND UP0, UPT, UR42, 0x1, UPT ;  /* 0x000000012a00788c */ /* 0x000fe2000bf06270 */
[----:B------:R-:W-:Y:S01]  /*4120*/  @!PT LDS RZ, [RZ] ;  /* 0x00000000fffff984 */ /* 0x000fe20000000800 */
[----:B------:R-:W-:Y:S01]  /*4130*/  @!PT LDS RZ, [RZ] ;  /* 0x00000000fffff984 */ /* 0x000fe20000000800 */
[----:B------:R-:W-:Y:S01]  /*4140*/  @!PT LDS RZ, [RZ] ;  /* 0x00000000fffff984 */ /* 0x000fe20000000800 */
[----:B------:R-:W-:Y:S01]  /*4150*/  @!PT LDS RZ, [RZ] ;  /* 0x00000000fffff984 */ /* 0x000fe20000000800 */
[----:B------:R3:W-:Y:S06]  /*4160*/  MEMBAR.ALL.CTA ;  /* 0x0000000000007992 */ /* 0x0007ec0000008000 */
[----:B---3--:R-:W3:Y:S01]  /*4170*/  FENCE.VIEW.ASYNC.S ;  /* 0x00000000000073c6 */ /* 0x008ee20000000000 */
[----:B--2---:R-:W-:Y:S11]  /*4180*/  LOP3.LUT P0, RZ, R10, 0x1, RZ, 0xc0, !PT ;  /* 0x000000010aff7812 */ /* 0x004ff6000780c0ff */
[----:B------:R-:W-:Y:S02]  /*4190*/  @!UPT UIADD3 URZ, UPT, UPT, URZ, URZ, URZ ;  /* 0x000000fffffff290 */ /* 0x000fe4000fffe0ff */
[----:B---3--:R-:W-:Y:S01]  /*41a0*/  VOTEU.ANY UP1, P0 ;  /* 0x0000000000ff7886 */ /* 0x008fe20000020100 */
[----:B------:R-:W-:Y:S11]  /*41b0*/  PLOP3.LUT P0, PT, PT, PT, UP1, 0x80, 0x8 ;  /* 0x000000000008781c */ /* 0x000ff60003f0f018 */
[----:B------:R-:W-:Y:S02]  /*41c0*/  @!UPT UIADD3 URZ, UPT, UPT, URZ, URZ, URZ ;  /* 0x000000fffffff290 */ /* 0x000fe4000fffe0ff */
[----:B------:R-:W-:Y:S02]  /*41d0*/  @P0 SHF.R.U32.HI R0, RZ, 0x10, R9 ;  /* 0x00000010ff000819 */ /* 0x000fe40000011609 */
[----:B------:R-:W-:Y:S02]  /*41e0*/  @P0 MOV R6, R8 ;  /* 0x0000000800060202 */ /* 0x000fe40000000f00 */
[----:B------:R-:W-:Y:S01]  /*41f0*/  @P0 R2UR UR4, R0 ;  /* 0x00000000000402ca */ /* 0x000fe200000e0000 */
[----:B------:R-:W-:Y:S01]  /*4200*/  VIADD R0, R12, 0x90 ;  /* 0x000000900c007836 */ /* 0x000fe20000000000 */
[----:B------:R-:W-:Y:S02]  /*4210*/  @P0 LOP3.LUT R8, R9, 0xffff, RZ, 0xc0, !PT ;  /* 0x0000ffff09080812 */ /* 0x000fe400078ec0ff */
[----:B------:R-:W-:Y:S02]  /*4220*/  @P0 R2UR UR6, R6 ;  /* 0x00000000060602ca */ /* 0x000fe400000e0000 */
[----:B------:R-:W-:Y:S02]  /*4230*/  PRMT R0, RZ, 0x654, R0 ;  /* 0x00000654ff007816 */ /* 0x000fe40000000000 */
[----:B------:R-:W-:Y:S02]  /*4240*/  @P0 R2UR UR5, R8 ;  /* 0x00000000080502ca */ /* 0x000fe400000e0000 */
[----:B------:R2:W-:Y:S03]  /*4250*/  SYNCS.ARRIVE.TRANS64.RED.A1T0 RZ, [R0+URZ], RZ ;  /* 0x000000ff00ff79a7 */ /* 0x0005e600081004ff */
[----:B------:R-:W-:Y:S04]  /*4260*/  @UP1 UMOV UR26, UR4 ;  /* 0x00000004001a1c82 */ /* 0x000fe80008000000 */
[----:B------:R-:W-:Y:S04]  /*4270*/  @UP1 UMOV UR14, UR6 ;  /* 0x00000006000e1c82 */ /* 0x000fe80008000000 */
[----:B------:R-:W-:Y:S01]  /*4280*/  @UP1 UMOV UR13, UR5 ;  /* 0x00000005000d1c82 */ /* 0x000fe20008000000 */
[----:B------:R-:W-:Y:S05]  /*4290*/  BRA.U !UP0, `(.L_x_77) ;  /* 0x0000000108a47547 */ /* 0x000fea000b800000 */
[----:B------:R-:W-:Y:S02]  /*42a0*/  UIMAD.WIDE.U32 UR8, UR13, UR31, URZ ;  /* 0x0000001f0d0872a5 */ /* 0x000fe4000f8e00ff */
[----:B------:R-:W-:Y:S02]  /*42b0*/  UIMAD.WIDE.U32 UR10, UR14, UR28, URZ ;  /* 0x0000001c0e0a72a5 */ /* 0x000fe4000f8e00ff */
[----:B------:R-:W-:Y:S02]  /*42c0*/  USEL UR4, UR27, UR35, !UP5 ;  /* 0x000000231b047287 */ /* 0x000fe4000e800000 */
[----:B------:R-:W-:Y:S02]  /*42d0*/  USEL UR7, UR32, UR37, !UP6 ;  /* 0x0000002520077287 */ /* 0x000fe4000f000000 */
[----:B-1----:R-:W-:Y:S02]  /*42e0*/  UIMAD.WIDE.U32 UR18, UR4, UR22, URZ ;  /* 0x00000016041272a5 */ /* 0x002fe4000f8e00ff */
[----:B------:R-:W-:Y:S01]  /*42f0*/  UIMAD.WIDE.U32 UR24, UR7, UR22, URZ ;  /* 0x00000016071872a5 */ /* 0x000fe2000f8e00ff */
[----:B------:R-:W-:Y:S02]  /*4300*/  UMOV UR5, UR9 ;  /* 0x0000000900057c82 */ /* 0x000fe40008000000 */
[----:B------:R-:W-:Y:S03]  /*4310*/  USHF.R.U32.HI UR6, URZ, UR39, UR5 ;  /* 0x00000027ff067299 */ /* 0x000fe60008011605 */
[----:B------:R-:W-:Y:S01]  /*4320*/  UMOV UR5, UR11 ;  /* 0x0000000b00057c82 */ /* 0x000fe20008000000 */
[----:B------:R-:W-:Y:S02]  /*4330*/  USEL UR6, UR13, UR6, !UP5 ;  /* 0x000000060d067287 */ /* 0x000fe4000e800000 */
[----:B------:R-:W-:Y:S02]  /*4340*/  USHF.R.U32.HI UR8, URZ, UR29, UR5 ;  /* 0x0000001dff087299 */ /* 0x000fe40008011605 */
[----:B------:R-:W-:Y:S01]  /*4350*/  UIMAD.WIDE.U32 UR10, UR6, UR22, URZ ;  /* 0x00000016060a72a5 */ /* 0x000fe2000f8e00ff */
[----:B------:R-:W-:Y:S02]  /*4360*/  UMOV UR5, UR19 ;  /* 0x0000001300057c82 */ /* 0x000fe40008000000 */
[----:B------:R-:W-:Y:S03]  /*4370*/  @UP4 USHF.R.U32.HI UR4, URZ, UR23, UR5 ;  /* 0x00000017ff044299 */ /* 0x000fe60008011605 */
[----:B------:R-:W-:Y:S01]  /*4380*/  UMOV UR5, UR25 ;  /* 0x0000001900057c82 */ /* 0x000fe20008000000 */
[----:B------:R-:W-:Y:S02]  /*4390*/  UIMAD UR4, UR42, UR4, URZ ;  /* 0x000000042a0472a4 */ /* 0x000fe4000f8e02ff */
[----:B------:R-:W-:Y:S02]  /*43a0*/  @UP4 USHF.R.U32.HI UR7, URZ, UR23, UR5 ;  /* 0x00000017ff074299 */ /* 0x000fe40008011605 */
[----:B------:R-:W-:Y:S02]  /*43b0*/  USEL UR5, UR14, UR8, !UP6 ;  /* 0x000000080e057287 */ /* 0x000fe4000f000000 */
[----:B------:R-:W-:Y:S02]  /*43c0*/  UIMAD UR8, UR42, UR7, URZ ;  /* 0x000000072a0872a4 */ /* 0x000fe4000f8e02ff */
[----:B------:R-:W-:Y:S03]  /*43d0*/  UISETP.GE.AND UP0, UPT, UR6, UR4, UPT ;  /* 0x000000040600728c */ /* 0x000fe6000bf06270 */
[----:B------:R-:W-:Y:S01]  /*43e0*/  UMOV UR4, UR11 ;  /* 0x0000000b00047c82 */ /* 0x000fe20008000000 */
[----:B------:R-:W-:Y:S02]  /*43f0*/  UISETP.GE.OR UP0, UPT, UR5, UR8, UP0 ;  /* 0x000000080500728c */ /* 0x000fe40008706670 */
[----:B------:R-:W-:Y:S02]  /*4400*/  USHF.R.U32.HI UR4, URZ, UR23, UR4 ;  /* 0x00000017ff047299 */ /* 0x000fe40008011604 */
[----:B------:R-:W-:Y:S02]  /*4410*/  UIMAD.WIDE.U32 UR8, UR5, UR22, URZ ;  /* 0x00000016050872a5 */ /* 0x000fe4000f8e00ff */
[----:B------:R-:W-:Y:S04]  /*4420*/  USEL UR10, UR6, UR4, !UP4 ;  /* 0x00000004060a7287 */ /* 0x000fe8000e000000 */
[----:B------:R-:W-:Y:S01]  /*4430*/  UIADD3 UR11, UPT, UPT, -UR10, URZ, URZ ;  /* 0x000000ff0a0b7290 */ /* 0x000fe2000fffe1ff */
[----:B------:R-:W-:Y:S02]  /*4440*/  @!UP0 UMOV UR4, UR9 ;  /* 0x0000000900048c82 */ /* 0x000fe40008000000 */
[----:B------:R-:W-:Y:S02]  /*4450*/  @!UP0 USHF.R.U32.HI UR4, URZ, UR23, UR4 ;  /* 0x00000017ff048299 */ /* 0x000fe40008011604 */
[----:B------:R-:W-:Y:S02]  /*4460*/  UIMAD UR8, UR42, UR11, UR6 ;  /* 0x0000000b2a0872a4 */ /* 0x000fe4000f8e0206 */
[----:B------:R-:W-:Y:S04]  /*4470*/  @!UP0 USEL UR4, UR5, UR4, !UP4 ;  /* 0x0000000405048287 */ /* 0x000fe8000e000000 */
[----:B------:R-:W-:Y:S02]  /*4480*/  @!UP0 UIMAD UR8, UR7, UR8, UR4 ;  /* 0x00000008070882a4 */ /* 0x000fe4000f8e0204 */
[----:B------:R-:W-:Y:S02]  /*4490*/  @!UP0 UIADD3 UR9, UPT, UPT, UR10, -UR4, URZ ;  /* 0x800000040a098290 */ /* 0x000fe4000fffe0ff */
[----:B------:R-:W-:Y:S02]  /*44a0*/  UIADD3 UR4, UPT, UPT, -UR5, URZ, URZ ;  /* 0x000000ff05047290 */ /* 0x000fe4000fffe1ff */
[----:B------:R-:W-:Y:S02]  /*44b0*/  UIADD3 UR7, UPT, UPT, -UR6, URZ, URZ ;  /* 0x000000ff06077290 */ /* 0x000fe4000fffe1ff */
[----:B------:R-:W-:Y:S02]  /*44c0*/  @!UP0 UIMAD UR6, UR9, UR42, UR5 ;  /* 0x0000002a090682a4 */ /* 0x000fe4000f8e0205 */
[----:B------:R-:W-:Y:S02]  /*44d0*/  UIMAD UR14, UR15, UR4, UR14 ;  /* 0x000000040f0e72a4 */ /* 0x000fe4000f8e020e */
[----:B------:R-:W-:Y:S01]  /*44e0*/  UIMAD UR13, UR30, UR7, UR13 ;  /* 0x000000071e0d72a4 */ /* 0x000fe2000f8e020d */
[----:B------:R-:W-:Y:S02]  /*44f0*/  @!UP0 UMOV UR5, UR8 ;  /* 0x0000000800058c82 */ /* 0x000fe40008000000 */
[----:B------:R-:W-:Y:S02]  /*4500*/  UIMAD UR14, UR5, UR15, UR14 ;  /* 0x0000000f050e72a4 */ /* 0x000fe4000f8e020e */
[----:B------:R-:W-:Y:S11]  /*4510*/  UIMAD UR13, UR6, UR30, UR13 ;  /* 0x0000001e060d72a4 */ /* 0x000ff6000f8e020d */
[----:B------:R-:W-:Y:S01]  /*4520*/  @!UPT UIADD3 URZ, UPT, UPT, URZ, URZ, URZ ;  /* 0x000000fffffff290 */ /* 0x000fe2000fffe0ff */
.L_x_77:
[----:B------:R-:W3:Y:S01]  /*4530*/  @!UP2 LDCU.128 UR8, c[0x0][0xb10] ;  /* 0x00016200ff08a7ac */ /* 0x000ee20008000c00 */
[C---:B----4-:R-:W-:Y:S02]  /*4540*/  ISETP.NE.U32.AND P1, PT, R4.reuse, RZ, PT ;  /* 0x000000ff0400720c */ /* 0x050fe40003f25070 */
[----:B------:R-:W-:Y:S02]  /*4550*/  ISETP.NE.U32.AND P0, PT, R4, RZ, PT ;  /* 0x000000ff0400720c */ /* 0x000fe40003f05070 */
[C---:B------:R-:W-:Y:S02]  /*4560*/  ISETP.NE.AND.EX P1, PT, R5.reuse, RZ, PT, P1 ;  /* 0x000000ff0500720c */ /* 0x040fe40003f25310 */
[----:B------:R-:W-:Y:S01]  /*4570*/  ISETP.NE.AND.EX P0, PT, R5, RZ, PT, P0 ;  /* 0x000000ff0500720c */ /* 0x000fe20003f05300 */
[----:B------:R-:W4:Y:S01]  /*4580*/  @!UP2 LDCU UR5, c[0x0][0xb0c] ;  /* 0x00016180ff05a7ac */ /* 0x000f220008000800 */
[----:B------:R-:W-:Y:S01]  /*4590*/  SHF.L.U32 R9, R15, 0x1f, RZ ;  /* 0x0000001f0f097819 */ /* 0x000fe200000006ff */
[----:B------:R-:W-:Y:S02]  /*45a0*/  USHF.L.U32 UR19, UR16, 0x6, URZ ;  /* 0x0000000610137899 */ /* 0x000fe400080006ff */
[----:B------:R-:W-:Y:S02]  /*45b0*/  USHF.L.U32 UR18, UR20, 0x7, URZ ;  /* 0x0000000714127899 */ /* 0x000fe400080006ff */
[----:B---3--:R-:W-:Y:S07]  /*45c0*/  UIMAD.WIDE.U32 UR6, UR14, UR8, URZ ;  /* 0x000000080e0672a5 */ /* 0x008fee000f8e00ff */
[----:B------:R-:W-:Y:S01]  /*45d0*/  @!UP2 UMOV UR4, UR7 ;  /* 0x000000070004ac82 */ /* 0x000fe20008000000 */
[----:B----4-:R-:W-:Y:S02]  /*45e0*/  @!UP2 UISETP.NE.AND UP0, UPT, UR5, 0x1, UPT ;  /* 0x000000010500a88c */ /* 0x010fe4000bf05270 */
[----:B------:R-:W-:Y:S02]  /*45f0*/  @!UP2 USHF.R.U32.HI UR4, URZ, UR9, UR4 ;  /* 0x00000009ff04a299 */ /* 0x000fe40008011604 */
[----:B------:R-:W-:Y:S02]  /*4600*/  UIMAD.WIDE.U32 UR6, UR13, UR11, URZ ;  /* 0x0000000b0d0672a5 */ /* 0x000fe4000f8e00ff */
[----:B------:R-:W-:Y:S02]  /*4610*/  @!UP2 USEL UR8, UR14, UR4, !UP0 ;  /* 0x000000040e08a287 */ /* 0x000fe4000c000000 */
[----:B------:R-:W-:Y:S03]  /*4620*/  @!UP2 UISETP.NE.AND UP0, UPT, UR10, 0x1, UPT ;  /* 0x000000010a00a88c */ /* 0x000fe6000bf05270 */
[----:B------:R-:W-:Y:S02]  /*4630*/  @!UP2 UMOV UR6, UR7 ;  /* 0x000000070006ac82 */ /* 0x000fe40008000000 */
[----:B------:R-:W3:Y:S02]  /*4640*/  @!UP2 LDCU UR4, c[0x0][0xb20] ;  /* 0x00016400ff04a7ac */ /* 0x000ee40008000800 */
[----:B---3--:R-:W-:Y:S04]  /*4650*/  @!UP2 USHF.R.U32.HI UR6, URZ, UR4, UR6 ;  /* 0x00000004ff06a299 */ /* 0x008fe80008011606 */
[----:B------:R-:W-:Y:S04]  /*4660*/  @!UP2 USEL UR6, UR13, UR6, !UP0 ;  /* 0x000000060d06a287 */ /* 0x000fe8000c000000 */
[----:B------:R-:W-:Y:S02]  /*4670*/  @!UP2 UIADD3 UR4, UPT, UPT, -UR8, UR6, URZ ;  /* 0x000000060804a290 */ /* 0x000fe4000fffe1ff */
[----:B------:R-:W-:Y:S02]  /*4680*/  @!UP2 UIADD3 UR6, UPT, UPT, UR8, -UR6, URZ ;  /* 0x800000060806a290 */ /* 0x000fe4000fffe0ff */
[----:B------:R-:W-:Y:S02]  /*4690*/  @!UP2 UIMAD UR14, UR4, UR5, UR14 ;  /* 0x00000005040ea2a4 */ /* 0x000fe4000f8e020e */
[----:B------:R-:W-:Y:S01]  /*46a0*/  @!UP2 UIMAD UR13, UR6, UR10, UR13 ;  /* 0x0000000a060da2a4 */ /* 0x000fe2000f8e020d */
[----:B------:R-:W-:Y:S11]  /*46b0*/  BRA.U UP3, `(.L_x_78) ;  /* 0x0000000103107547 */ /* 0x000ff6000b800000 */
[----:B--2---:R-:W-:Y:S04]  /*46c0*/  MOV R0, UR38 ;  /* 0x0000002600007c02 */ /* 0x004fe80008000f00 */
[----:B------:R-:W-:Y:S04]  /*46d0*/  SHF.L.U32 R11, R0, 0x1f, RZ ;  /* 0x0000001f000b7819 */ /* 0x000fe800000006ff */
[----:B------:R-:W2:Y:S02]  /*46e0*/  SYNCS.PHASECHK.TRANS64.TRYWAIT P2, [UR21+0x78], R11 ;  /* 0x0000780bff0075a7 */ /* 0x000ea40008041115 */
[----:B--2---:R-:W-:Y:S05]  /*46f0*/  @!P2 BRA `(.L_x_79) ;  /* 0x000000380048a947 */ /* 0x004fea0003800000 */
.L_x_78:
[----:B------:R-:W-:Y:S05]  /*4700*/  @!P1 BRA `(.L_x_80) ;  /* 0x0000000000309947 */ /* 0x000fea0003800000 */
[----:B------:R-:W-:Y:S01]  /*4710*/  ISETP.NE.U32.AND P1, PT, R2, RZ, PT ;  /* 0x000000ff0200720c */ /* 0x000fe20003f25070 */
[----:B------:R-:W3:Y:S01]  /*4720*/  LDCU.64 UR4, c[0x0][0x358] ;  /* 0x00006b00ff0477ac */ /* 0x000ee20008000a00 */
[----:B------:R-:W-:Y:S02]  /*4730*/  IMAD.MOV.U32 R84, RZ, RZ, 0x1 ;  /* 0x00000001ff547424 */ /* 0x000fe400078e00ff */
[----:B------:R-:W-:Y:S11]  /*4740*/  ISETP.NE.AND.EX P1, PT, R3, RZ, PT, P1 ;  /* 0x000000ff0300720c */ /* 0x000ff60003f25310 */
[----:B------:R-:W-:Y:S02]  /*4750*/  @!UPT UIADD3 URZ, UPT, UPT, URZ, URZ, URZ ;  /* 0x000000fffffff290 */ /* 0x000fe4000fffe0ff */
[----:B--2---:R-:W2:Y:S01]  /*4760*/  @P1 LDC.64 R10, c[0x0][0x888] ;  /* 0x00022200ff0a1b82 */ /* 0x004ea20000000a00 */
[----:B------:R-:W-:Y:S04]  /*4770*/  @P1 IMAD R0, R4, UR36, RZ ;  /* 0x0000002404001c24 */ /* 0x000fe8000f8e02ff */
[----:B--2---:R-:W-:Y:S04]  /*4780*/  @P1 IMAD.WIDE R10, R0, 0x4, R10 ;  /* 0x00000004000a1825 */ /* 0x004fe800078e020a */
[----:B------:R-:W-:Y:S01]  /*4790*/  HFMA2 R0, -RZ, RZ, 0, 5.9604644775390625e-08 ;  /* 0x00000001ff007431 */ /* 0x000fe200000001ff */
[----:B---3-5:R3:W5:Y:S04]  /*47a0*/  @P1 LDG.E R41, desc[UR4][R10.64] ;  /* 0x000000040a291981 */ /* 0x028768000c1e1900 */
[----:B------:R-:W-:Y:S01]  /*47b0*/  @!P1 PRMT R84, R0, 0x7610, R84 ;  /* 0x0000761000549816 */ /* 0x000fe20000000054 */
[----:B---3--:R-:W4:Y:S06]  /*47c0*/  @!P1 LDC R41, c[0x0][0x880] ;  /* 0x00022000ff299b82 */ /* 0x008f2c0000000800 */
.L_x_80:
[----:B----45:R-:W-:Y:S01]  /*47d0*/  @!P0 FSETP.EQ.AND P1, PT, R41, RZ, PT ;  /* 0x000000ff2900820b */ /* 0x030fe20003f22000 */
[----:B------:R-:W-:Y:S01]  /*47e0*/  @!UPT UIADD3 URZ, UPT, UPT, URZ, URZ, URZ ;  /* 0x000000fffffff290 */ /* 0x000fe2000fffe0ff */
[----:B------:R-:W-:Y:S11]  /*47f0*/  @!P0 BRA `(.L_x_81) ;  /* 0x0000000000188947 */ /* 0x000ff60003800000 */
[----:B------:R-:W-:Y:S02]  /*4800*/  LOP3.LUT P0, RZ, R84, 0xff, RZ, 0xc0, !PT ;  /* 0x000000ff54ff7812 */ /* 0x000fe4000780c0ff */
[----:B------:R-:W-:Y:S04]  /*4810*/  ISETP.NE.U32.AND P1, PT, R2, RZ, PT ;  /* 0x000000ff0200720c */ /* 0x000fe80003f25070 */
[----:B------:R-:W-:Y:S04]  /*4820*/  ISETP.NE.AND.EX P1, PT, R3, RZ, PT, P1 ;  /* 0x000000ff0300720c */ /* 0x000fe80003f25310 */
[----:B------:R-:W-:Y:S03]  /*4830*/  PLOP3.LUT P1, PT, P1, PT, PT, 0x8, 0x80 ;  /* 0x000000000080781c */ /* 0x000fe60000f2e170 */
[----:B------:R-:W-:Y:S11]  /*4840*/  @P0 FSETP.EQ.AND P1, PT, R41, RZ, PT ;  /* 0x000000ff2900020b */ /* 0x000ff60003f22000 */
[----:B------:R-:W-:Y:S02]  /*4850*/  @!UPT UIADD3 URZ, UPT, UPT, URZ, URZ, URZ ;  /* 0x000000fffffff290 */ /* 0x000fe4000fffe0ff */
.L_x_81:
[----:B------:R-:W3:Y:S01]  /*4860*/  SYNCS.PHASECHK.TRANS64.TRYWAIT P2, [UR21+0x60], R9 ;  /* 0x00006009ff0075a7 */ /* 0x000ee20008041115 */
[----:B------:R-:W-:Y:S04]  /*4870*/  ELECT P0, URZ, PT ;  /* 0x0000000000ff782f */ /* 0x000fe80003800000 */
[----:B------:R-:W-:Y:S11]  /*4880*/  PLOP3.LUT P1, PT, P1, P0, PT, 0xf2, 0x2f ;  /* 0x00000000002f781c */ /* 0x000ff60000f21e72 */
[----:B------:R-:W-:Y:S02]  /*4890*/  @!UPT UIADD3 URZ, UPT, UPT, URZ, URZ, URZ ;  /* 0x000000fffffff290 */ /* 0x000fe4000fffe0ff */
[----:B------:R-:W-:Y:S05]  /*48a0*/  @!P1 IADD3 R8, P0, PT, R16, 0x580, RZ ;  /* 0x0000058010089810 */ /* 0x000fea0007f1e0ff */
[----:B------:R-:W-:Y:S01]  /*48b0*/  @!P1 IMAD.X R6, RZ, RZ, R17, P0 ;  /* 0x000000ffff069224 */ /* 0x000fe200000e0611 */
[----:B---3--:R-:W-:Y:S07]  /*48c0*/  @!P2 BRA `(.L_x_82) ;  /* 0x0000003400eca947 */ /* 0x008fee0003800000 */
.L_x_145:
[----:B------:R-:W-:Y:S01]  /*48d0*/  @!P1 R2UR UR5, R8 ;  /* 0x00000000080592ca */ /* 0x000fe200000e0000 */
[----:B------:R-:W-:Y:S01]  /*48e0*/  VOTEU.ALL UP0, P1 ;  /* 0x0000000000ff7886 */ /* 0x000fe20000800000 */
[----:B------:R-:W-:Y:S01]  /*48f0*/  @!P1 R2UR UR4, R6 ;  /* 0x00000000060492ca */ /* 0x000fe200000e0000 */
[----:B--2---:R-:W-:Y:S01]  /*4900*/  @!P1 IMAD.MOV.U32 R0, RZ, RZ, 0x1000 ;  /* 0x00001000ff009424 */ /* 0x004fe200078e00ff */
[----:B------:R-:W-:Y:S01]  /*4910*/  UMOV UR6, 0x0 ;  /* 0x0000000000067882 */ /* 0x000fe20000000000 */
[----:B------:R-:W-:Y:S01]  /*4920*/  UMOV UR7, 0x10000000 ;  /* 0x1000000000077882 */ /* 0x000fe20000000000 */
[----:B------:R-:W-:Y:S01]  /*4930*/  @!UP0 UIADD3 UR16, UPT, UPT, UR21, 0x200, URZ ;  /* 0x0000020015108890 */ /* 0x000fe2000fffe0ff */
[----:B------:R-:W-:Y:S01]  /*4940*/  VIADD R14, R14, 0x1 ;  /* 0x000000010e0e7836 */ /* 0x000fe20000000000 */
[----:B------:R-:W-:Y:S01]  /*4950*/  VOTEU.ALL UP0, P1 ;  /* 0x0000000000ff7886 */ /* 0x000fe20000800000 */
[----:B------:R-:W-:Y:S04]  /*4960*/  UMOV UR20, UR36 ;  /* 0x0000002400147c82 */ /* 0x000fe80008000000 */
[----:B------:R-:W-:Y:S02]  /*4970*/  IMAD.U32 R10, RZ, RZ, UR5 ;  /* 0x00000005ff0a7e24 */ /* 0x000fe4000f8e00ff */
[----:B------:R-:W-:Y:S03]  /*4980*/  IMAD.U32 R11, RZ, RZ, UR4 ;  /* 0x00000004ff0b7e24 */ /* 0x000fe6000f8e00ff */
[----:B------:R-:W-:Y:S02]  /*4990*/  @!P1 R2UR UR4, R10 ;  /* 0x000000000a0492ca */ /* 0x000fe400000e0000 */
[----:B------:R-:W-:Y:S11]  /*49a0*/  @!P1 R2UR UR5, R11 ;  /* 0x000000000b0592ca */ /* 0x000ff600000e0000 */
[----:B------:R-:W-:Y:S02]  /*49b0*/  @!UPT UIADD3 URZ, UPT, UPT, URZ, URZ, URZ ;  /* 0x000000fffffff290 */ /* 0x000fe4000fffe0ff */
[----:B------:R2:W-:Y:S01]  /*49c0*/  @!UP0 UTMALDG.3D [UR16], [UR4], desc[UR6] ;  /* 0x00000610040085b4 */ /* 0x0005e20008011000 */
[----:B------:R2:W-:Y:S01]  /*49d0*/  @!P1 SYNCS.ARRIVE.TRANS64.RED.A0TR RZ, [UR21+0x50], R0 ;  /* 0x00005000ffff99a7 */ /* 0x0005e20008300415 */
[----:B------:R-:W-:Y:S01]  /*49e0*/  SYNCS.ARRIVE.TRANS64.RED.A1T0 RZ, [UR34], RZ ;  /* 0x000000ffffff79a7 */ /* 0x000fe20008100422 */
[----:B------:R-:W3:Y:S02]  /*49f0*/  SYNCS.PHASECHK.TRANS64.TRYWAIT P0, [UR21+0x68], R9 ;  /* 0x00006809ff0075a7 */ /* 0x000ee40008001115 */
[----:B--23--:R-:W-:Y:S05]  /*4a00*/  @!P0 BRA `(.L_x_83) ;  /* 0x0000003400b48947 */ /* 0x00cfea0003800000 */
.L_x_147:
[----:B------:R-:W-:Y:S01]  /*4a10*/  @!P1 IADD3 R6, P0, PT, R16, 0x580, RZ ;  /* 0x0000058010069810 */ /* 0x000fe20007f1e0ff */
[----:B------:R-:W-:Y:S01]  /*4a20*/  VOTEU.ALL UP0, P1 ;  /* 0x0000000000ff7886 */ /* 0x000fe20000800000 */
[----:B------:R-:W-:Y:S01]  /*4a30*/  UMOV UR6, 0x0 ;  /* 0x0000000000067882 */ /* 0x000fe20000000000 */
[----:B------:R-:W-:Y:S01]  /*4a40*/  UMOV UR7, 0x10000000 ;  /* 0x1000000000077882 */ /* 0x000fe20000000000 */
[----:B------:R-:W-:Y:S01]  /*4a50*/  @!P1 R2UR UR5, R6 ;  /* 0x00000000060592ca */ /* 0x000fe200000e0000 */
[----:B--2---:R-:W-:Y:S01]  /*4a60*/  @!P1 IMAD.X R0, RZ, RZ, R17, P0 ;  /* 0x000000ffff009224 */ /* 0x004fe200000e0611 */
[----:B------:R-:W-:Y:S01]  /*4a70*/  @!UP0 UIADD3 UR10, UPT, UPT, UR18, 0x40, URZ ;  /* 0x00000040120a8890 */ /* 0x000fe2000fffe0ff */
[----:B------:R-:W-:Y:S01]  /*4a80*/  ISETP.NE.AND P0, PT, R14, 0x2, PT ;  /* 0x000000020e00780c */ /* 0x000fe20003f05270 */
[----:B------:R-:W-:Y:S01]  /*4a90*/  @!UP0 UIADD3 UR8, UPT, UPT, UR21, 0x1200, URZ ;  /* 0x0000120015088890 */ /* 0x000fe2000fffe0ff */
[----:B------:R-:W-:Y:S01]  /*4aa0*/  LOP3.LUT R15, R15, 0x1, RZ, 0x3c, !PT ;  /* 0x000000010f0f7812 */ /* 0x000fe200078e3cff */
[----:B------:R-:W-:Y:S01]  /*4ab0*/  @!UP0 UIADD3 UR9, UPT, UPT, UR21, 0x58, URZ ;  /* 0x0000005815098890 */ /* 0x000fe2000fffe0ff */
[----:B------:R-:W-:Y:S01]  /*4ac0*/  @!P1 R2UR UR4, R0 ;  /* 0x00000000000492ca */ /* 0x000fe200000e0000 */
[----:B------:R-:W-:Y:S01]  /*4ad0*/  VOTEU.ALL UP0, P1 ;  /* 0x0000000000ff7886 */ /* 0x000fe20000800000 */
[----:B------:R-:W-:Y:S01]  /*4ae0*/  UMOV UR11, UR19 ;  /* 0x00000013000b7c82 */ /* 0x000fe20008000000 */
[----:B------:R-:W-:Y:S01]  /*4af0*/  UMOV UR12, UR36 ;  /* 0x00000024000c7c82 */ /* 0x000fe20008000000 */
[----:B------:R-:W-:Y:S01]  /*4b00*/  SEL R0, RZ, 0x1, P0 ;  /* 0x00000001ff007807 */ /* 0x000fe20000000000 */
[----:B------:R-:W-:Y:S01]  /*4b10*/  UIADD3 UR20, UPT, UPT, UR13, UR62, URZ ;  /* 0x0000003e0d147290 */ /* 0x000fe2000fffe0ff */
[----:B------:R-:W-:Y:S01]  /*4b20*/  IMAD.U32 R8, RZ, RZ, UR5 ;  /* 0x00000005ff087e24 */ /* 0x000fe2000f8e00ff */
[----:B------:R-:W-:Y:S01]  /*4b30*/  SEL R14, R14, RZ, P0 ;  /* 0x000000ff0e0e7207 */ /* 0x000fe20000000000 */
[----:B------:R-:W-:Y:S01]  /*4b40*/  UIADD3 UR16, UPT, UPT, UR14, UR59, URZ ;  /* 0x0000003b0e107290 */ /* 0x000fe2000fffe0ff */
[----:B------:R-:W-:Y:S01]  /*4b50*/  LOP3.LUT R13, R13, R0, RZ, 0x3c, !PT ;  /* 0x000000000d0d7212 */ /* 0x000fe200078e3cff */
[----:B------:R-:W-:Y:S01]  /*4b60*/  UPLOP3.LUT UP3, UPT, UPT, UPT, UPT, 0x80, 0x8 ;  /* 0x000000000008789c */ /* 0x000fe20003f6f070 */
[----:B------:R-:W-:Y:S02]  /*4b70*/  UMOV UR36, UR26 ;  /* 0x0000001a00247c82 */ /* 0x000fe40008000000 */
[----:B------:R-:W-:Y:S01]  /*4b80*/  IMAD.U32 R9, RZ, RZ, UR4 ;  /* 0x00000004ff097e24 */ /* 0x000fe2000f8e00ff */
[----:B------:R-:W-:Y:S04]  /*4b90*/  @!P1 R2UR UR4, R8 ;  /* 0x00000000080492ca */ /* 0x000fe800000e0000 */
[----:B------:R-:W-:Y:S11]  /*4ba0*/  @!P1 R2UR UR5, R9 ;  /* 0x00000000090592ca */ /* 0x000ff600000e0000 */
[----:B------:R-:W-:Y:S02]  /*4bb0*/  @!UPT UIADD3 URZ, UPT, UPT, URZ, URZ, URZ ;  /* 0x000000fffffff290 */ /* 0x000fe4000fffe0ff */
[----:B------:R2:W-:Y:S01]  /*4bc0*/  @!UP0 UTMALDG.3D [UR8], [UR4], desc[UR6] ;  /* 0x00000608040085b4 */ /* 0x0005e20008011000 */
[----:B------:R2:W-:Y:S01]  /*4bd0*/  @!P1 SYNCS.ARRIVE.TRANS64.RED.A0TR RZ, [UR21+0x58], R7 ;  /* 0x00005807ffff99a7 */ /* 0x0005e20008300415 */
[----:B------:R-:W-:Y:S01]  /*4be0*/  SYNCS.ARRIVE.TRANS64.RED.A1T0 RZ, [UR33], RZ ;  /* 0x000000ffffff79a7 */ /* 0x000fe20008100421 */
[----:B------:R-:W-:Y:S05]  /*4bf0*/  BRA.U UP1, `(.L_x_84) ;  /* 0xfffffff5012c7547 */ /* 0x000fea000b83ffff */
[----:B------:R-:W-:-:S04]  /*4c00*/  SHF.L.U32 R3, R15, 0x1f, RZ ;  /* 0x0000001f0f037819 */ /* 0x000fc800000006ff */
[----:B------:R-:W3:Y:S02]  /*4c10*/  SYNCS.PHASECHK.TRANS64.TRYWAIT P0, [UR21+0x60], R3 ;  /* 0x00006003ff0075a7 */ /* 0x000ee40008001115 */
[----:B---3--:R-:W-:Y:S05]  /*4c20*/  @!P0 BRA `(.L_x_85) ;  /* 0x0000003400448947 */ /* 0x008fea0003800000 */
.L_x_149:
[----:B---3--:R-:W-:-:S07]  /*4c30*/  MOV R0, UR21 ;  /* 0x0000001500007c02 */ /* 0x008fce0008000f00 */
.L_x_86:
[----:B---3--:R-:W-:-:S04]  /*4c40*/  SHF.L.U32 R3, R15, 0x1f, RZ ;  /* 0x0000001f0f037819 */ /* 0x008fc800000006ff */
[----:B------:R3:W4:Y:S03]  /*4c50*/  SYNCS.PHASECHK.TRANS64.TRYWAIT P0, [R0+URZ+0x68], R3 ;  /* 0x00006803000075a7 */ /* 0x00072600080011ff */
[----:B----4-:R-:W-:Y:S05]  /*4c60*/  @!P0 NANOSLEEP.SYNCS 0x989680 ;  /* 0x009896800000895d */ /* 0x010fea0003900000 */
[----:B------:R-:W4:Y:S02]  /*4c70*/  @!P0 SYNCS.PHASECHK.TRANS64 P0, [R0+URZ+0x68], R3 ;  /* 0x00006803000085a7 */ /* 0x000f2400080010ff */
[----:B-12-4-:R-:W-:Y:S05]  /*4c80*/  @P0 EXIT ;  /* 0x000000000000094d */ /* 0x016fea0003800000 */
[----:B------:R-:W-:Y:S05]  /*4c90*/  BRA `(.L_x_86) ;  /* 0xfffffffc00e87947 */ /* 0x000fea000383ffff */
.L_x_75:
[----:B------:R-:W-:-:S06]  /*4ca0*/  UISETP.GE.AND UP0, UPT, UR17, 0x4, UPT ;  /* 0x000000041100788c */ /* 0x000fcc000bf06270 */
[----:B------:R-:W-:-:S13]  /*4cb0*/  PLOP3.LUT P0, PT, PT, PT, UP0, 0x80, 0x8 ;  /* 0x000000000008781c */ /* 0x000fda0003f0f008 */
[----:B-1----:R-:W-:Y:S05]  /*4cc0*/  @!P0 EXIT ;  /* 0x000000000000894d */ /* 0x002fea0003800000 */
[----:B------:R-:W1:Y:S08]  /*4cd0*/  S2UR UR4, SR_CgaCtaId ;  /* 0x00000000000479c3 */ /* 0x000e700000008800 */
[----:B------:R-:W-:Y:S01]  /*4ce0*/  BAR.SYNC.DEFER_BLOCKING 0x6, 0xa0 ;  /* 0x0182800000007b1d */ /* 0x000fe20000010000 */
[C---:B------:R-:W-:Y:S01]  /*4cf0*/  IMAD.SHL.U32 R7, R93.reuse, 0x40, RZ ;  /* 0x000000405d077824 */ /* 0x040fe200078e00ff */
[C---:B------:R-:W-:Y:S01]  /*4d00*/  LOP3.LUT R95, R93.reuse, 0x60, RZ, 0xc0, !PT ;  /* 0x000000605d5f7812 */ /* 0x040fe200078ec0ff */
[----:B------:R-:W-:-:S02]  /*4d10*/  IMAD.SHL.U32 R4, R93, 0x20, RZ ;  /* 0x000000205d047824 */ /* 0x000fc400078e00ff */
[----:B------:R-:W-:Y:S02]  /*4d20*/  HFMA2 R36, -RZ, RZ, 0, 0 ;  /* 0x00000000ff247431 */ /* 0x000fe400000001ff */
[----:B------:R-:W-:Y:S01]  /*4d30*/  IMAD.SHL.U32 R6, R93, 0x2, RZ ;  /* 0x000000025d067824 */ /* 0x000fe200078e00ff */
[----:B------:R-:W-:Y:S01]  /*4d40*/  UMOV UR44, 0x400 ;  /* 0x00000400002c7882 */ /* 0x000fe20000000000 */
[----:B------:R-:W2:Y:S01]  /*4d50*/  LDC.64 R82, c[0x0][0x8b0] ;  /* 0x00022c00ff527b82 */ /* 0x000ea20000000a00 */
[----:B------:R-:W-:Y:S01]  /*4d60*/  LOP3.LUT R5, R7, 0x180, RZ, 0xc0, !PT ;  /* 0x0000018007057812 */ /* 0x000fe200078ec0ff */
[----:B------:R-:W-:Y:S01]  /*4d70*/  IMAD.U32 R37, R93, 0x10000, RZ ;  /* 0x000100005d257824 */ /* 0x000fe200078e00ff */
[----:B------:R-:W-:Y:S01]  /*4d80*/  LOP3.LUT R4, R4, 0xc00, RZ, 0xc0, !PT ;  /* 0x00000c0004047812 */ /* 0x000fe200078ec0ff */
[----:B------:R-:W-:Y:S01]  /*4d90*/  IMAD.MOV.U32 R92, RZ, RZ, RZ ;  /* 0x000000ffff5c7224 */ /* 0x000fe200078e00ff */
[----:B------:R-:W-:Y:S01]  /*4da0*/  LOP3.LUT R6, R5, 0x20, R6, 0xf8, !PT ;  /* 0x0000002005067812 */ /* 0x000fe200078ef806 */
[----:B------:R-:W-:Y:S01]  /*4db0*/  IMAD.SHL.U32 R5, R93, 0x8, RZ ;  /* 0x000000085d057824 */ /* 0x000fe200078e00ff */
[----:B------:R-:W-:Y:S01]  /*4dc0*/  LOP3.LUT R4, R4, 0x40, R7, 0xf8, !PT ;  /* 0x0000004004047812 */ /* 0x000fe200078ef807 */
[----:B------:R-:W3:Y:S01]  /*4dd0*/  LDC.64 R80, c[0x0][0x8a8] ;  /* 0x00022a00ff507b82 */ /* 0x000ee20000000a00 */
[----:B------:R-:W-:Y:S01]  /*4de0*/  LOP3.LUT R37, R37, 0x600000, RZ, 0xc0, !PT ;  /* 0x0060000025257812 */ /* 0x000fe200078ec0ff */
[----:B------:R-:W-:Y:S01]  /*4df0*/  IMAD.MOV.U32 R87, RZ, RZ, RZ ;  /* 0x000000ffff577224 */ /* 0x000fe200078e00ff */
[----:B------:R-:W-:-:S02]  /*4e00*/  LOP3.LUT R5, R6, 0x30, R5, 0x78, !PT ;  /* 0x0000003006057812 */ /* 0x000fc400078e7805 */
[----:B------:R-:W-:Y:S02]  /*4e10*/  CS2R R90, SRZ ;  /* 0x00000000005a7805 */ /* 0x000fe4000001ff00 */
[----:B------:R-:W-:Y:S01]  /*4e20*/  LOP3.LUT R4, R4, 0x200, R7, 0xf8, !PT ;  /* 0x0000020004047812 */ /* 0x000fe200078ef807 */
[----:B------:R-:W-:Y:S01]  /*4e30*/  IMAD.MOV.U32 R89, RZ, RZ, RZ ;  /* 0x000000ffff597224 */ /* 0x000fe200078e00ff */
[----:B------:R-:W-:Y:S01]  /*4e40*/  LOP3.LUT R93, R93, 0x2, RZ, 0xc0, !PT ;  /* 0x000000025d5d7812 */ /* 0x000fe200078ec0ff */
[----:B-1----:R-:W-:Y:S01]  /*4e50*/  ULEA UR44, UR4, UR44, 0x18 ;  /* 0x0000002c042c7291 */ /* 0x002fe2000f8ec0ff */
[----:B------:R-:W-:Y:S01]  /*4e60*/  LOP3.LUT R71, R4, R5, RZ, 0xfc, !PT ;  /* 0x0000000504477212 */ /* 0x000fe200078efcff */
[----:B------:R-:W1:Y:S01]  /*4e70*/  LDCU UR57, c[0x0][0x370] ;  /* 0x00006e00ff3977ac */ /* 0x000e620008000800 */
[----:B------:R-:W-:Y:S01]  /*4e80*/  IADD3 R88, PT, PT, -R93, RZ, RZ ;  /* 0x000000ff5d587210 */ /* 0x000fe20007ffe1ff */
[----:B------:R-:W-:Y:S01]  /*4e90*/  UIADD3 UR4, UPT, UPT, UR44, 0x2200, URZ ;  /* 0x000022002c047890 */ /* 0x000fe2000fffe0ff */
[----:B------:R-:W4:Y:S04]  /*4ea0*/  LDCU UR43, c[0x0][0xb0c] ;  /* 0x00016180ff2b77ac */ /* 0x000f280008000800 */
[----:B------:R-:W1:Y:S01]  /*4eb0*/  LDS R0, [UR44+0x130] ;  /* 0x0001302cff007984 */ /* 0x000e620008000800 */
[----:B------:R-:W-:Y:S01]  /*4ec0*/  IMAD.U32 R94, RZ, RZ, UR4 ;  /* 0x00000004ff5e7e24 */ /* 0x000fe2000f8e00ff */
[----:B------:R-:W1:Y:S01]  /*4ed0*/  LDCU UR39, c[0x0][0xb30] ;  /* 0x00016600ff2777ac */ /* 0x000e620008000800 */
[----:B------:R-:W1:Y:S01]  /*4ee0*/  LDCU.64 UR46, c[0x0][0x888] ;  /* 0x00011100ff2e77ac */ /* 0x000e620008000a00 */
[----:B------:R-:W1:Y:S01]  /*4ef0*/  LDCU.64 UR40, c[0x0][0xb28] ;  /* 0x00016500ff2877ac */ /* 0x000e620008000a00 */
[----:B------:R-:W1:Y:S01]  /*4f00*/  LDCU.64 UR60, c[0x0][0x890] ;  /* 0x00011200ff3c77ac */ /* 0x000e620008000a00 */
[----:B------:R-:W1:Y:S01]  /*4f10*/  LDCU.128 UR52, c[0x0][0xb10] ;  /* 0x00016200ff3477ac */ /* 0x000e620008000c00 */
[----:B------:R-:W1:Y:S01]  /*4f20*/  LDCU UR56, c[0x0][0x374] ;  /* 0x00006e80ff3877ac */ /* 0x000e620008000800 */
[----:B------:R-:W-:Y:S01]  /*4f30*/  UIADD3 UR63, UPT, UPT, UR44, 0x200, URZ ;  /* 0x000002002c3f7890 */ /* 0x000fe2000fffe0ff */
[----:B-1234-:R-:W-:-:S11]  /*4f40*/  IMAD.IADD R37, R0, 0x1, R37 ;  /* 0x0000000100257824 */ /* 0x01efd600078e0225 */
.L_x_112:
[----:B------:R-:W-:Y:S02]  /*4f50*/  LEA R3, R87, UR44, 0x3 ;  /* 0x0000002c57037c11 */ /* 0x000fe4000f8e18ff */
[----:B------:R-:W-:Y:S02]  /*4f60*/  SHF.L.U32 R0, R91, 0x1f, RZ ;  /* 0x0000001f5b007819 */ /* 0x000fe400000006ff */
[----:B------:R-:W-:Y:S02]  /*4f70*/  LEA R5, R87, UR44, 0x4 ;  /* 0x0000002c57057c11 */ /* 0x000fe4000f8e20ff */
[----:B-1----:R-:W1:Y:S02]  /*4f80*/  SYNCS.PHASECHK.TRANS64.TRYWAIT P0, [R3+URZ+0x80], R0 ;  /* 0x00008000030075a7 */ /* 0x002e6400080011ff */
[----:B-1----:R-:W-:Y:S05]  /*4f90*/  @!P0 BRA `(.L_x_87) ;  /* 0x0000003000808947 */ /* 0x002fea0003800000 */
.L_x_150:
        /* <DEDUP_REMOVED lines=11> */
[----:B------:R-:W-:Y:S01]  /*5050*/  PLOP3.LUT P0, PT, PT, PT, UP1, 0x80, 0x8 ;  /* 0x000000000008781c */ /* 0x000fe20003f0f018 */
[----:B------:R-:W-:Y:S11]  /*5060*/  UP2UR UR45, UPR, URZ, 0x2 ;  /* 0x00000002ff2d7883 */ /* 0x000ff60008000000 */
[----:B------:R-:W-:Y:S01]  /*5070*/  @!UPT UIADD3 URZ, UPT, UPT, URZ, URZ, URZ ;  /* 0x000000fffffff290 */ /* 0x000fe2000fffe0ff */
[----:B-1----:R-:W-:Y:S02]  /*5080*/  @P0 SHF.R.U32.HI R0, RZ, 0x10, R5 ;  /* 0x00000010ff000819 */ /* 0x002fe40000011605 */
        /* <DEDUP_REMOVED lines=12> */
[----:B------:R-:W2:Y:S01]  /*5150*/  LDCU UR12, c[0x0][0xb20] ;  /* 0x00016400ff0c77ac */ /* 0x000ea20008000800 */
[----:B------:R-:W-:Y:S02]  /*5160*/  UIMAD.WIDE.U32 UR4, UR56, UR55, URZ ;  /* 0x00000037380472a5 */ /* 0x000fe4000f8e00ff */
[----:B------:R-:W-:Y:S02]  /*5170*/  UIMAD.WIDE.U32 UR6, UR57, UR52, URZ ;  /* 0x00000034390672a5 */ /* 0x000fe4000f8e00ff */
[----:B------:R-:W-:Y:S02]  /*5180*/  UISETP.NE.AND UP0, UPT, UR54, 0x1, UPT ;  /* 0x000000013600788c */ /* 0x000fe4000bf05270 */
[----:B------:R-:W-:Y:S02]  /*5190*/  UIMAD.WIDE.U32 UR8, UR37, UR55, URZ ;  /* 0x00000037250872a5 */ /* 0x000fe4000f8e00ff */
[----:B------:R-:W-:Y:S02]  /*51a0*/  UIMAD.WIDE.U32 UR10, UR38, UR52, URZ ;  /* 0x00000034260a72a5 */ /* 0x000fe4000f8e00ff */
[----:B------:R-:W-:Y:S02]  /*51b0*/  UISETP.NE.AND UP1, UPT, UR43, 0x1, UPT ;  /* 0x000000012b00788c */ /* 0x000fe4000bf25270 */
[----:B------:R-:W-:Y:S01]  /*51c0*/  UISETP.NE.AND UP2, UPT, UR42, 0x1, UPT ;  /* 0x000000012a00788c */ /* 0x000fe2000bf45270 */
[----:B------:R-:W-:Y:S02]  /*51d0*/  UMOV UR4, UR5 ;  /* 0x0000000500047c82 */ /* 0x000fe40008000000 */
[----:B--2---:R-:W-:Y:S03]  /*51e0*/  USHF.R.U32.HI UR5, URZ, UR12, UR4 ;  /* 0x0000000cff057299 */ /* 0x004fe60008011604 */
[----:B------:R-:W-:Y:S02]  /*51f0*/  UMOV UR4, UR7 ;  /* 0x0000000700047c82 */ /* 0x000fe40008000000 */
[----:B------:R-:W-:Y:S02]  /*5200*/  USHF.R.U32.HI UR7, URZ, UR53, UR4 ;  /* 0x00000035ff077299 */ /* 0x000fe40008011604 */
[----:B------:R-:W-:Y:S02]  /*5210*/  USEL UR4, UR56, UR5, !UP0 ;  /* 0x0000000538047287 */ /* 0x000fe4000c000000 */
[----:B------:R-:W-:Y:S01]  /*5220*/  USEL UR7, UR57, UR7, !UP1 ;  /* 0x0000000739077287 */ /* 0x000fe2000c800000 */
[----:B------:R-:W-:Y:S01]  /*5230*/  UMOV UR5, UR9 ;  /* 0x0000000900057c82 */ /* 0x000fe20008000000 */
[----:B------:R-:W-:Y:S02]  /*5240*/  UIMAD.WIDE.U32 UR8, UR4, UR40, URZ ;  /* 0x00000028040872a5 */ /* 0x000fe4000f8e00ff */
[----:B------:R-:W-:Y:S03]  /*5250*/  USHF.R.U32.HI UR6, URZ, UR12, UR5 ;  /* 0x0000000cff067299 */ /* 0x000fe60008011605 */
[----:B------:R-:W-:Y:S01]  /*5260*/  UMOV UR5, UR11 ;  /* 0x0000000b00057c82 */ /* 0x000fe20008000000 */
[----:B------:R-:W-:Y:S02]  /*5270*/  UIMAD.WIDE.U32 UR10, UR7, UR40, URZ ;  /* 0x00000028070a72a5 */ /* 0x000fe4000f8e00ff */
[----:B------:R-:W-:Y:S02]  /*5280*/  USHF.R.U32.HI UR12, URZ, UR53, UR5 ;  /* 0x00000035ff0c7299 */ /* 0x000fe40008011605 */
[----:B------:R-:W-:Y:S01]  /*5290*/  USEL UR6, UR37, UR6, !UP0 ;  /* 0x0000000625067287 */ /* 0x000fe2000c000000 */
[----:B------:R-:W-:Y:S02]  /*52a0*/  UMOV UR5, UR9 ;  /* 0x0000000900057c82 */ /* 0x000fe40008000000 */
[----:B------:R-:W-:Y:S01]  /*52b0*/  UMOV UR10, UR11 ;  /* 0x0000000b000a7c82 */ /* 0x000fe20008000000 */
[----:B------:R-:W-:Y:S02]  /*52c0*/  @UP2 USHF.R.U32.HI UR4, URZ, UR41, UR5 ;  /* 0x00000029ff042299 */ /* 0x000fe40008011605 */
[----:B------:R-:W-:Y:S02]  /*52d0*/  @UP2 USHF.R.U32.HI UR7, URZ, UR41, UR10 ;  /* 0x00000029ff072299 */ /* 0x000fe4000801160a */
[----:B------:R-:W-:Y:S02]  /*52e0*/  UIMAD UR4, UR42, UR4, URZ ;  /* 0x000000042a0472a4 */ /* 0x000fe4000f8e02ff */
[----:B------:R-:W-:Y:S02]  /*52f0*/  UIMAD.WIDE.U32 UR10, UR6, UR40, URZ ;  /* 0x00000028060a72a5 */ /* 0x000fe4000f8e00ff */
[----:B------:R-:W-:Y:S02]  /*5300*/  USEL UR5, UR38, UR12, !UP1 ;  /* 0x0000000c26057287 */ /* 0x000fe4000c800000 */
[----:B------:R-:W-:Y:S02]  /*5310*/  UIMAD UR8, UR42, UR7, URZ ;  /* 0x000000072a0872a4 */ /* 0x000fe4000f8e02ff */
[----:B------:R-:W-:Y:S03]  /*5320*/  UISETP.GE.AND UP0, UPT, UR6, UR4, UPT ;  /* 0x000000040600728c */ /* 0x000fe6000bf06270 */
[----:B------:R-:W-:Y:S01]  /*5330*/  UMOV UR4, UR11 ;  /* 0x0000000b00047c82 */ /* 0x000fe20008000000 */
[----:B------:R-:W-:Y:S02]  /*5340*/  UISETP.GE.OR UP0, UPT, UR5, UR8, UP0 ;  /* 0x000000080500728c */ /* 0x000fe40008706670 */
[----:B------:R-:W-:Y:S02]  /*5350*/  USHF.R.U32.HI UR4, URZ, UR41, UR4 ;  /* 0x00000029ff047299 */ /* 0x000fe40008011604 */
[----:B------:R-:W-:Y:S02]  /*5360*/  UIMAD.WIDE.U32 UR8, UR5, UR40, URZ ;  /* 0x00000028050872a5 */ /* 0x000fe4000f8e00ff */
[----:B------:R-:W-:Y:S02]  /*5370*/  USEL UR11, UR6, UR4, !UP2 ;  /* 0x00000004060b7287 */ /* 0x000fe4000d000000 */
[----:B------:R-:W-:Y:S02]  /*5380*/  UIADD3 UR8, UPT, UPT, -UR5, URZ, URZ ;  /* 0x000000ff05087290 */ /* 0x000fe4000fffe1ff */
[----:B------:R-:W-:Y:S01]  /*5390*/  UIADD3 UR10, UPT, UPT, -UR11, URZ, URZ ;  /* 0x000000ff0b0a7290 */ /* 0x000fe2000fffe1ff */
[----:B------:R-:W-:Y:S01]  /*53a0*/  @!UP0 UMOV UR4, UR9 ;  /* 0x0000000900048c82 */ /* 0x000fe20008000000 */
[----:B------:R-:W-:Y:S02]  /*53b0*/  UIADD3 UR9, UPT, UPT, -UR6, URZ, URZ ;  /* 0x000000ff06097290 */ /* 0x000fe4000fffe1ff */
[----:B------:R-:W-:Y:S02]  /*53c0*/  @!UP0 USHF.R.U32.HI UR4, URZ, UR41, UR4 ;  /* 0x00000029ff048299 */ /* 0x000fe40008011604 */
[----:B------:R-:W-:Y:S02]  /*53d0*/  UIMAD UR10, UR42, UR10, UR6 ;  /* 0x0000000a2a0a72a4 */ /* 0x000fe4000f8e0206 */
[----:B------:R-:W-:Y:S04]  /*53e0*/  @!UP0 USEL UR4, UR5, UR4, !UP2 ;  /* 0x0000000405048287 */ /* 0x000fe8000d000000 */
[----:B------:R-:W-:Y:S02]  /*53f0*/  @!UP0 UIMAD UR10, UR7, UR10, UR4 ;  /* 0x0000000a070a82a4 */ /* 0x000fe4000f8e0204 */
[----:B------:R-:W-:Y:S02]  /*5400*/  @!UP0 UIADD3 UR11, UPT, UPT, UR11, -UR4, URZ ;  /* 0x800000040b0b8290 */ /* 0x000fe4000fffe0ff */
[----:B------:R-:W-:Y:S02]  /*5410*/  UIMAD UR7, UR43, UR8, UR38 ;  /* 0x000000082b0772a4 */ /* 0x000fe4000f8e0226 */
[----:B------:R-:W-:Y:S02]  /*5420*/  @!UP0 UIMAD UR6, UR11, UR42, UR5 ;  /* 0x0000002a0b0682a4 */ /* 0x000fe4000f8e0205 */
[----:B------:R-:W-:Y:S01]  /*5430*/  UIMAD UR4, UR54, UR9, UR37 ;  /* 0x00000009360472a4 */ /* 0x000fe2000f8e0225 */
[----:B------:R-:W-:Y:S02]  /*5440*/  @!UP0 UMOV UR5, UR10 ;  /* 0x0000000a00058c82 */ /* 0x000fe40008000000 */
[----:B------:R-:W-:Y:S02]  /*5450*/  UIMAD UR38, UR5, UR43, UR7 ;  /* 0x0000002b052672a4 */ /* 0x000fe4000f8e0207 */
[----:B------:R-:W-:Y:S11]  /*5460*/  UIMAD UR37, UR6, UR54, UR4 ;  /* 0x00000036062572a4 */ /* 0x000ff6000f8e0204 */
[----:B------:R-:W-:Y:S01]  /*5470*/  @!UPT UIADD3 URZ, UPT, UPT, URZ, URZ, URZ ;  /* 0x000000fffffff290 */ /* 0x000fe2000fffe0ff */
.L_x_88:
[----:B------:R-:W-:Y:S01]  /*5480*/  UISETP.NE.AND UP0, UPT, UR39, 0x1, UPT ;  /* 0x000000012700788c */ /* 0x000fe2000bf05270 */
[----:B------:R-:W-:Y:S01]  /*5490*/  IADD3 R87, PT, PT, R87, 0x1, RZ ;  /* 0x0000000157577810 */ /* 0x000fe20007ffe0ff */
[----:B------:R-:W-:Y:S02]  /*54a0*/  USHF.L.U32 UR50, UR16, 0x6, URZ ;  /* 0x0000000610327899 */ /* 0x000fe400080006ff */
[----:B------:R-:W-:Y:S07]  /*54b0*/  USHF.L.U32 UR49, UR20, 0x7, URZ ;  /* 0x0000000714317899 */ /* 0x000fee00080006ff */
[----:B------:R-:W2:Y:S01]  /*54c0*/  @!UP0 LDCU.128 UR12, c[0x0][0xb10] ;  /* 0x00016200ff0c87ac */ /* 0x000ea20008000c00 */
[----:B------:R-:W3:Y:S01]  /*54d0*/  @!UP0 LDCU UR5, c[0x0][0xb0c] ;  /* 0x00016180ff0587ac */ /* 0x000ee20008000800 */
[----:B------:R-:W4:Y:S01]  /*54e0*/  @!UP0 LDCU UR10, c[0x0][0xb20] ;  /* 0x00016400ff0a87ac */ /* 0x000f220008000800 */
[----:B--2---:R-:W-:Y:S02]  /*54f0*/  UIMAD.WIDE.U32 UR8, UR38, UR12, URZ ;  /* 0x0000000c260872a5 */ /* 0x004fe4000f8e00ff */
[----:B------:R-:W-:Y:S02]  /*5500*/  UIMAD.WIDE.U32 UR6, UR37, UR15, URZ ;  /* 0x0000000f250672a5 */ /* 0x000fe4000f8e00ff */
[----:B------:R-:W-:Y:S03]  /*5510*/  @!UP0 UISETP.NE.AND UP1, UPT, UR14, 0x1, UPT ;  /* 0x000000010e00888c */ /* 0x000fe6000bf25270 */
[----:B------:R-:W-:Y:S01]  /*5520*/  @!UP0 UMOV UR4, UR9 ;  /* 0x0000000900048c82 */ /* 0x000fe20008000000 */
[----:B---3--:R-:W-:Y:S02]  /*5530*/  @!UP0 UISETP.NE.AND UP2, UPT, UR5, 0x1, UPT ;  /* 0x000000010500888c */ /* 0x008fe4000bf45270 */
[----:B------:R-:W-:Y:S01]  /*5540*/  @!UP0 USHF.R.U32.HI UR4, URZ, UR13, UR4 ;  /* 0x0000000dff048299 */ /* 0x000fe20008011604 */
[----:B------:R-:W-:Y:S02]  /*5550*/  @!UP0 UMOV UR6, UR7 ;  /* 0x0000000700068c82 */ /* 0x000fe40008000000 */
[----:B----4-:R-:W-:Y:S02]  /*5560*/  @!UP0 USHF.R.U32.HI UR6, URZ, UR10, UR6 ;  /* 0x0000000aff068299 */ /* 0x010fe40008011606 */
[----:B------:R-:W-:Y:S02]  /*5570*/  @!UP0 USEL UR7, UR38, UR4, !UP2 ;  /* 0x0000000426078287 */ /* 0x000fe4000d000000 */
[----:B------:R-:W-:Y:S04]  /*5580*/  @!UP0 USEL UR6, UR37, UR6, !UP1 ;  /* 0x0000000625068287 */ /* 0x000fe8000c800000 */
[----:B------:R-:W-:Y:S02]  /*5590*/  @!UP0 UIADD3 UR4, UPT, UPT, -UR7, UR6, URZ ;  /* 0x0000000607048290 */ /* 0x000fe4000fffe1ff */
[----:B------:R-:W-:Y:S02]  /*55a0*/  @!UP0 UIADD3 UR6, UPT, UPT, UR7, -UR6, URZ ;  /* 0x8000000607068290 */ /* 0x000fe4000fffe0ff */
[----:B------:R-:W-:Y:S02]  /*55b0*/  @!UP0 UIMAD UR38, UR4, UR5, UR38 ;  /* 0x00000005042682a4 */ /* 0x000fe4000f8e0226 */
[----:B------:R-:W-:Y:S02]  /*55c0*/  @!UP0 UIMAD UR37, UR6, UR14, UR37 ;  /* 0x0000000e062582a4 */ /* 0x000fe4000f8e0225 */
[----:B------:R-:W-:Y:S09]  /*55d0*/  ULOP3.LUT UP0, URZ, UR63, 0x1b0, URZ, 0xc0, !UPT ;  /* 0x000001b03fff7892 */ /* 0x000ff2000f80c0ff */
[----:B------:R-:W-:Y:S05]  /*55e0*/  BRA.U !UP0, `(.L_x_89) ;  /* 0x0000000108407547 */ /* 0x000fea000b800000 */
[----:B------:R-:W2:Y:S01]  /*55f0*/  LDCU.64 UR8, c[0x4][0x80] ;  /* 0x01001000ff0877ac */ /* 0x000ea20008000a00 */
[----:B------:R-:W-:Y:S01]  /*5600*/  MOV R3, 0x0 ;  /* 0x0000000000037802 */ /* 0x000fe20000000f00 */
[----:B------:R-:W-:Y:S02]  /*5610*/  HFMA2 R12, -RZ, RZ, 0, 5.9604644775390625e-08 ;  /* 0x00000001ff0c7431 */ /* 0x000fe400000001ff */
[----:B------:R-:W-:Y:S02]  /*5620*/  IMAD.MOV.U32 R8, RZ, RZ, 0x70 ;  /* 0x00000070ff087424 */ /* 0x000fe400078e00ff */
[----:B------:R-:W-:Y:S01]  /*5630*/  IMAD.MOV.U32 R13, RZ, RZ, RZ ;  /* 0x000000ffff0d7224 */ /* 0x000fe200078e00ff */
[----:B------:R-:W3:Y:S01]  /*5640*/  LDCU.64 UR6, c[0x4][0x88] ;  /* 0x01001100ff0677ac */ /* 0x000ee20008000a00 */
[----:B------:R-:W4:Y:S01]  /*5650*/  LDC.64 R2, c[0x4][R3] ;  /* 0x0100000003027b82 */ /* 0x000f220000000a00 */
[----:B------:R-:W1:Y:S01]  /*5660*/  LDCU.64 UR4, c[0x4][0x8] ;  /* 0x01000100ff0477ac */ /* 0x000e620008000a00 */
[----:B--2---:R-:W-:Y:S01]  /*5670*/  MOV R5, UR9 ;  /* 0x0000000900057c02 */ /* 0x004fe20008000f00 */
[----:B------:R-:W-:Y:S01]  /*5680*/  IMAD.U32 R4, RZ, RZ, UR8 ;  /* 0x00000008ff047e24 */ /* 0x000fe2000f8e00ff */
[----:B---3--:R-:W-:Y:S01]  /*5690*/  MOV R7, UR7 ;  /* 0x0000000700077c02 */ /* 0x008fe20008000f00 */
[----:B------:R-:W-:Y:S01]  /*56a0*/  IMAD.U32 R6, RZ, RZ, UR6 ;  /* 0x00000006ff067e24 */ /* 0x000fe2000f8e00ff */
[----:B-1----:R-:W-:Y:S01]  /*56b0*/  MOV R11, UR5 ;  /* 0x00000005000b7c02 */ /* 0x002fe20008000f00 */
[----:B------:R-:W-:Y:S02]  /*56c0*/  IMAD.U32 R10, RZ, RZ, UR4 ;  /* 0x00000004ff0a7e24 */ /* 0x000fe4000f8e00ff */
[----:B------:R-:W-:Y:S07]  /*56d0*/  LEPC R20, `(.L_x_89) ;  /* 0x000000001014794e */ /* 0x000fee0000000000 */
[----:B----45:R-:W-:Y:S05]  /*56e0*/  CALL.ABS.NOINC R2 ;  /* 0x0000000002007343 */ /* 0x030fea0003c00000 */
.L_x_89:
[----:B------:R-:W-:Y:S01]  /*56f0*/  LOP3.LUT P0, RZ, R94, 0x1b0, RZ, 0xc0, !PT ;  /* 0x000001b05eff7812 */ /* 0x000fe2000780c0ff */
[----:B------:R-:W-:Y:S11]  /*5700*/  BSSY.RECONVERGENT B6, `(.L_x_90) ;  /* 0x0000013000067945 */ /* 0x000ff60003800200 */
[----:B------:R-:W-:Y:S01]  /*5710*/  @!UPT UIADD3 URZ, UPT, UPT, URZ, URZ, URZ ;  /* 0x000000fffffff290 */ /* 0x000fe2000fffe0ff */
[----:B------:R-:W-:Y:S05]  /*5720*/  @!P0 BRA `(.L_x_91) ;  /* 0x0000000000408947 */ /* 0x000fea0003800000 */
        /* <DEDUP_REMOVED lines=16> */
.L_x_91:
[----:B------:R-:W-:Y:S05]  /*5830*/  BSYNC.RECONVERGENT B6 ;  /* 0x0000000000067941 */ /* 0x000fea0003800200 */
.L_x_90:
[----:B------:R-:W-:Y:S01]  /*5840*/  R2UR UR4, R86 ;  /* 0x00000000560472ca */ /* 0x000fe200000e0000 */
[----:B------:R-:W-:Y:S01]  /*5850*/  UISETP.NE.U32.AND UP0, UPT, UR60, URZ, UPT ;  /* 0x000000ff3c00728c */ /* 0x000fe2000bf05070 */
[----:B------:R-:W-:Y:S02]  /*5860*/  ISETP.NE.U32.AND P4, PT, R82, RZ, PT ;  /* 0x000000ff5200720c */ /* 0x000fe40003f85070 */
[----:B------:R-:W-:Y:S01]  /*5870*/  ISETP.NE.U32.AND P2, PT, RZ, UR46, PT ;  /* 0x0000002eff007c0c */ /* 0x000fe2000bf45070 */
[----:B------:R-:W-:Y:S01]  /*5880*/  UISETP.NE.AND.EX UP1, UPT, UR61, URZ, UPT, UP0 ;  /* 0x000000ff3d00728c */ /* 0x000fe2000bf25300 */
[----:B------:R-:W-:Y:S01]  /*5890*/  ISETP.NE.AND.EX P4, PT, R83, RZ, PT, P4 ;  /* 0x000000ff5300720c */ /* 0x000fe20003f85340 */
[----:B------:R-:W-:Y:S01]  /*58a0*/  UPLOP3.LUT UP0, UPT, UPT, UPT, UPT, 0x40, 0x4 ;  /* 0x000000000004789c */ /* 0x000fe20003f0e870 */
[----:B------:R-:W-:Y:S05]  /*58b0*/  ISETP.NE.AND.EX P2, PT, RZ, UR47, PT, P2 ;  /* 0x0000002fff007c0c */ /* 0x000fea000bf45320 */
[----:B------:R-:W-:Y:S06]  /*58c0*/  UISETP.NE.AND UP2, UPT, UR4, URZ, UPT ;  /* 0x000000ff0400728c */ /* 0x000fec000bf45270 */
[----:B------:R-:W-:Y:S05]  /*58d0*/  PLOP3.LUT P1, PT, PT, PT, UP2, 0x80, 0x8 ;  /* 0x000000000008781c */ /* 0x000fea0003f2f028 */
[----:B------:R-:W-:Y:S06]  /*58e0*/  @UP2 UPLOP3.LUT UP0, UPT, UPT, UPT, UP1, 0x80, 0x8 ;  /* 0x000000000008289c */ /* 0x000fec0003f0f010 */
[----:B------:R-:W-:Y:S01]  /*58f0*/  PLOP3.LUT P0, PT, PT, PT, UP0, 0x80, 0x8 ;  /* 0x000000000008781c */ /* 0x000fe20003f0f008 */
[----:B------:R-:W-:Y:S01]  /*5900*/  @!UPT UIADD3 URZ, UPT, UPT, URZ, URZ, URZ ;  /* 0x000000fffffff290 */ /* 0x000fe2000fffe0ff */
[----:B------:R-:W-:Y:S11]  /*5910*/  BRA.U !UP1, `(.L_x_92) ;  /* 0x00000001093c7547 */ /* 0x000ff6000b800000 */
[----:B------:R-:W-:Y:S01]  /*5920*/  UISETP.NE.U32.AND UP0, UPT, UR46, URZ, UPT ;  /* 0x000000ff2e00728c */ /* 0x000fe2000bf05070 */
[----:B-1----:R-:W-:Y:S01]  /*5930*/  HFMA2 R0, -RZ, RZ, 0, 5.9604644775390625e-08 ;  /* 0x00000001ff007431 */ /* 0x002fe200000001ff */
[----:B------:R-:W1:Y:S01]  /*5940*/  LDCU.64 UR8, c[0x0][0x358] ;  /* 0x00006b00ff0877ac */ /* 0x000e620008000a00 */
[----:B------:R-:W-:Y:S01]  /*5950*/  IMAD.MOV.U32 R84, RZ, RZ, 0x1 ;  /* 0x00000001ff547424 */ /* 0x000fe200078e00ff */
[----:B------:R-:W-:Y:S06]  /*5960*/  UISETP.NE.AND.EX UP0, UPT, UR47, URZ, UPT, UP0 ;  /* 0x000000ff2f00728c */ /* 0x000fec000bf05300 */
[----:B------:R-:W-:Y:S05]  /*5970*/  PLOP3.LUT P3, PT, PT, PT, UP0, 0x80, 0x8 ;  /* 0x000000000008781c */ /* 0x000fea0003f6f008 */
[----:B------:R-:W2:Y:S01]  /*5980*/  @UP0 LDCU.64 UR4, c[0x0][0x888] ;  /* 0x00011100ff0407ac */ /* 0x000ea20008000a00 */
[----:B------:R-:W-:Y:S07]  /*5990*/  @UP0 UIMAD UR6, UR36, UR60, URZ ;  /* 0x0000003c240602a4 */ /* 0x000fee000f8e02ff */
[----:B------:R-:W-:Y:S01]  /*59a0*/  @!P3 PRMT R84, R0, 0x7610, R84 ;  /* 0x000076100054b816 */ /* 0x000fe20000000054 */
[----:B--2---:R-:W-:Y:S06]  /*59b0*/  @UP0 UIMAD.WIDE UR4, UR6, 0x4, UR4 ;  /* 0x00000004060408a5 */ /* 0x004fec000f8e0204 */
[----:B------:R-:W-:Y:S01]  /*59c0*/  IMAD.U32 R2, RZ, RZ, UR4 ;  /* 0x00000004ff027e24 */ /* 0x000fe2000f8e00ff */
[----:B------:R-:W-:Y:S04]  /*59d0*/  MOV R3, UR5 ;  /* 0x0000000500037c02 */ /* 0x000fe80008000f00 */
[----:B------:R-:W2:Y:S01]  /*59e0*/  @!UP0 LDCU UR4, c[0x0][0x880] ;  /* 0x00011000ff0487ac */ /* 0x000ea20008000800 */
[----:B-1---5:R3:W5:Y:S02]  /*59f0*/  @P3 LDG.E R41, desc[UR8][R2.64] ;  /* 0x0000000802293981 */ /* 0x022764000c1e1900 */
[----:B--23--:R-:W-:Y:S02]  /*5a00*/  @!P3 IMAD.U32 R41, RZ, RZ, UR4 ;  /* 0x00000004ff29be24 */ /* 0x00cfe4000f8e00ff */
.L_x_92:
[----:B------:R-:W-:Y:S05]  /*5a10*/  @!P4 BRA `(.L_x_93) ;  /* 0x000000000024c947 */ /* 0x000fea0003800000 */
[----:B------:R-:W-:Y:S01]  /*5a20*/  ISETP.NE.U32.AND P3, PT, R80, RZ, PT ;  /* 0x000000ff5000720c */ /* 0x000fe20003f65070 */
[----:B------:R-:W2:Y:S03]  /*5a30*/  LDCU.64 UR4, c[0x0][0x358] ;  /* 0x00006b00ff0477ac */ /* 0x000ea60008000a00 */
[----:B------:R-:W-:Y:S11]  /*5a40*/  ISETP.NE.AND.EX P3, PT, R81, RZ, PT, P3 ;  /* 0x000000ff5100720c */ /* 0x000ff60003f65330 */
[----:B------:R-:W-:Y:S02]  /*5a50*/  @!UPT UIADD3 URZ, UPT, UPT, URZ, URZ, URZ ;  /* 0x000000fffffff290 */ /* 0x000fe4000fffe0ff */
[----:B------:R-:W3:Y:S01]  /*5a60*/  @P3 LDC.64 R2, c[0x0][0x8a8] ;  /* 0x00022a00ff023b82 */ /* 0x000ee20000000a00 */
[----:B-1----:R-:W-:Y:S04]  /*5a70*/  @P3 IMAD R0, R82, UR36, RZ ;  /* 0x0000002452003c24 */ /* 0x002fe8000f8e02ff */
[----:B---3--:R-:W-:Y:S05]  /*5a80*/  @P3 IMAD.WIDE R2, R0, 0x4, R2 ;  /* 0x0000000400023825 */ /* 0x008fea00078e0202 */
[----:B--2--5:R2:W5:Y:S02]  /*5a90*/  @P3 LDG.E R38, desc[UR4][R2.64] ;  /* 0x0000000402263981 */ /* 0x024564000c1e1900 */
[----:B--2---:R-:W3:Y:S02]  /*5aa0*/  @!P3 LDC R38, c[0x0][0x8a0] ;  /* 0x00022800ff26bb82 */ /* 0x004ee40000000800 */
.L_x_93:
[----:B-----5:R-:W-:Y:S01]  /*5ab0*/  FSETP.NEU.AND P4, PT, R41, RZ, PT ;  /* 0x000000ff2900720b */ /* 0x020fe20003f8d000 */
[----:B------:R-:W-:Y:S01]  /*5ac0*/  BSSY B1, `(.L_x_94) ;  /* 0x0000042000017945 */ /* 0x000fe20003800000 */
[----:B------:R-:W-:Y:S01]  /*5ad0*/  SEL R5, RZ, 0xffffffff, P2 ;  /* 0xffffffffff057807 */ /* 0x000fe20001000000 */
[----:B------:R-:W-:Y:S01]  /*5ae0*/  IMAD.MOV.U32 R102, RZ, RZ, 0x1 ;  /* 0x00000001ff667424 */ /* 0x000fe200078e00ff */
[----:B------:R-:W-:Y:S02]  /*5af0*/  LOP3.LUT P3, RZ, R84, 0xff, RZ, 0xc0, !PT ;  /* 0x000000ff54ff7812 */ /* 0x000fe4000786c0ff */
[----:B------:R-:W-:Y:S02]  /*5b00*/  CS2R R78, SRZ ;  /* 0x00000000004e7805 */ /* 0x000fe4000001ff00 */
[----:B------:R-:W-:Y:S02]  /*5b10*/  @P1 SEL R4, RZ, 0xffffffff, P4 ;  /* 0xffffffffff041807 */ /* 0x000fe40002000000 */
[----:B------:R-:W-:Y:S02]  /*5b20*/  CS2R R76, SRZ ;  /* 0x00000000004c7805 */ /* 0x000fe4000001ff00 */
[----:B------:R-:W-:Y:S02]  /*5b30*/  LEA R2, R90, UR44, 0x3 ;  /* 0x0000002c5a027c11 */ /* 0x000fe4000f8e18ff */
[----:B------:R-:W-:Y:S02]  /*5b40*/  CS2R R74, SRZ ;  /* 0x00000000004a7805 */ /* 0x000fe4000001ff00 */
[----:B------:R-:W-:Y:S02]  /*5b50*/  @P0 SEL R4, R5, R4, !P3 ;  /* 0x0000000405040207 */ /* 0x000fe40005800000 */
[----:B------:R-:W-:Y:S02]  /*5b60*/  CS2R R72, SRZ ;  /* 0x0000000000487805 */ /* 0x000fe4000001ff00 */
[----:B------:R-:W-:Y:S02]  /*5b70*/  LEA R100, R36, UR44, 0x3 ;  /* 0x0000002c24647c11 */ /* 0x000fe4000f8e18ff */
[----:B------:R-:W-:Y:S02]  /*5b80*/  @P1 LOP3.LUT R4, R4, 0x1, RZ, 0xc0, !PT ;  /* 0x0000000104041812 */ /* 0x000fe400078ec0ff */
[----:B------:R-:W-:Y:S02]  /*5b90*/  SHF.L.U32 R3, R92, 0x1f, RZ ;  /* 0x0000001f5c037819 */ /* 0x000fe400000006ff */
[----:B------:R-:W-:Y:S02]  /*5ba0*/  ISETP.NE.U32.OR P6, PT, R4, 0x1, !P1 ;  /* 0x000000010400780c */ /* 0x000fe40004fc5470 */
[----:B------:R-:W-:Y:S02]  /*5bb0*/  PLOP3.LUT P2, PT, PT, PT, UP1, 0x80, 0x8 ;  /* 0x000000000008781c */ /* 0x000fe40003f4f018 */
[C---:B------:R-:W-:Y:S02]  /*5bc0*/  LEA.HI R39, R36.reuse, R36, RZ, 0x1 ;  /* 0x0000002424277211 */ /* 0x040fe400078f08ff */
[----:B------:R-:W-:Y:S02]  /*5bd0*/  SEL R4, RZ, 0xffffffff, P4 ;  /* 0xffffffffff047807 */ /* 0x000fe40002000000 */
[----:B------:R-:W-:Y:S01]  /*5be0*/  P2R R96, PR, RZ, 0x40 ;  /* 0x00000040ff607803 */ /* 0x000fe20000000000 */
[C---:B-1----:R-:W-:Y:S01]  /*5bf0*/  IMAD.SHL.U32 R0, R39.reuse, 0x40, RZ ;  /* 0x0000004027007824 */ /* 0x042fe200078e00ff */
[----:B------:R-:W-:Y:S03]  /*5c00*/  LOP3.LUT R39, R39, 0xffe, RZ, 0xc0, !PT ;  /* 0x00000ffe27277812 */ /* 0x000fe600078ec0ff */
[----:B------:R-:W-:Y:S02]  /*5c10*/  @P6 SHF.L.U32 R7, R89, 0x1f, RZ ;  /* 0x0000001f59076819 */ /* 0x000fe400000006ff */
[----:B------:R-:W-:Y:S01]  /*5c20*/  @P2 SEL R4, R5, R4, !P3 ;  /* 0x0000000405042207 */ /* 0x000fe20005800000 */
[----:B------:R-:W-:Y:S01]  /*5c30*/  IMAD.IADD R39, R36, 0x1, -R39 ;  /* 0x0000000124277824 */ /* 0x000fe200078e0a27 */
[----:B------:R-:W1:Y:S01]  /*5c40*/  @P6 SYNCS.PHASECHK.TRANS64.TRYWAIT P1, [R2+URZ+0x50], R7 ;  /* 0x00005007020065a7 */ /* 0x000e6200080211ff */
[----:B------:R-:W-:Y:S02]  /*5c50*/  LOP3.LUT R0, R0, 0xffffff80, RZ, 0xc0, !PT ;  /* 0xffffff8000007812 */ /* 0x000fe400078ec0ff */
[----:B------:R-:W-:Y:S03]  /*5c60*/  LOP3.LUT R4, R4, 0x1, RZ, 0xc0, !PT ;  /* 0x0000000104047812 */ /* 0x000fe600078ec0ff */
[----:B------:R-:W-:Y:S01]  /*5c70*/  IMAD.IADD R0, R37, 0x1, R0 ;  /* 0x0000000125007824 */ /* 0x000fe200078e0200 */
[----:B------:R-:W-:Y:S03]  /*5c80*/  ISETP.NE.U32.AND P5, PT, R4, 0x1, PT ;  /* 0x000000010400780c */ /* 0x000fe60003fa5070 */
[----:B------:R-:W-:Y:S01]  /*5c90*/  IMAD R39, R39, 0x100000, R0 ;  /* 0x0010000027277824 */ /* 0x000fe200078e0200 */
[----:B------:R-:W-:Y:S01]  /*5ca0*/  P2R R103, PR, RZ, 0x20 ;  /* 0x00000020ff677803 */ /* 0x000fe20000000000 */
[----:B------:R2:W4:Y:S01]  /*5cb0*/  SYNCS.PHASECHK.TRANS64.TRYWAIT P0, [R100+URZ+0xa0], R3 ;  /* 0x0000a003640075a7 */ /* 0x00052200080011ff */
[----:B-1----:R-:W-:Y:S01]  /*5cc0*/  @P6 SEL R102, RZ, 0x1, !P1 ;  /* 0x00000001ff666807 */ /* 0x002fe20004800000 */
[----:B--2---:R-:W-:Y:S06]  /*5cd0*/  @!P6 BRA `(.L_x_95) ;  /* 0x000000000080e947 */ /* 0x004fec0003800000 */
[----:B------:R-:W-:Y:S01]  /*5ce0*/  @P5 IMAD R6, R90, 0x1000, R71 ;  /* 0x000010005a065824 */ /* 0x000fe200078e0247 */
[----:B------:R-:W1:Y:S01]  /*5cf0*/  S2R R0, SR_CgaCtaId ;  /* 0x0000000000007919 */ /* 0x000e620000008800 */
[----:B------:R-:W-:Y:S01]  /*5d00*/  ISETP.NE.AND P1, PT, R102, RZ, PT ;  /* 0x000000ff6600720c */ /* 0x000fe20003f25270 */
[----:B------:R-:W-:Y:S01]  /*5d10*/  BSSY B0, `(.L_x_96) ;  /* 0x000000b000007945 */ /* 0x000fe20003800000 */
[----:B------:R-:W-:Y:S01]  /*5d20*/  @P5 VIADD R4, R6, UR44 ;  /* 0x0000002c06045c36 */ /* 0x000fe20008000000 */
[----:B------:R-:W-:Y:S02]  /*5d30*/  CS2R R74, SRZ ;  /* 0x00000000004a7805 */ /* 0x000fe4000001ff00 */
[----:B------:R-:W-:Y:S02]  /*5d40*/  CS2R R72, SRZ ;  /* 0x0000000000487805 */ /* 0x000fe4000001ff00 */
[----:B------:R-:W-:Y:S01]  /*5d50*/  CS2R R78, SRZ ;  /* 0x00000000004e7805 */ /* 0x000fe2000001ff00 */
[----:B------:R-:W-:Y:S01]  /*5d60*/  @P5 IMAD R4, R93, -0x10, R4 ;  /* 0xfffffff05d045824 */ /* 0x000fe200078e0204 */
[----:B------:R-:W-:Y:S04]  /*5d70*/  CS2R R76, SRZ ;  /* 0x00000000004c7805 */ /* 0x000fe8000001ff00 */
[----:B------:R-:W-:Y:S05]  /*5d80*/  @P1 BRA `(.L_x_97) ;  /* 0x00000000000c1947 */ /* 0x000fea0003800000 */
[----:B------:R-:W-:Y:S04]  /*5d90*/  SHF.L.U32 R5, R89, 0x1f, RZ ;  /* 0x0000001f59057819 */ /* 0x000fe800000006ff */
[----:B------:R-:W2:Y:S02]  /*5da0*/  SYNCS.PHASECHK.TRANS64.TRYWAIT P1, [R2+URZ+0x50], R5 ;  /* 0x00005005020075a7 */ /* 0x000ea400080211ff */
[----:B--2---:R-:W-:Y:S05]  /*5db0*/  @!P1 BRA `(.L_x_98) ;  /* 0x00000024000c9947 */ /* 0x004fea0003800000 */
.L_x_97:
[----:B------:R-:W-:Y:S05]  /*5dc0*/  BSYNC B0 ;  /* 0x0000000000007941 */ /* 0x000fea0003800000 */
.L_x_96:
[----:B------:R-:W-:Y:S01]  /*5dd0*/  ISETP.NE.AND P1, PT, R103, RZ, PT ;  /* 0x000000ff6700720c */ /* 0x000fe20003f25270 */
[----:B--2---:R-:W-:Y:S02]  /*5de0*/  VIADD R5, R2, 0x60 ;  /* 0x0000006002057836 */ /* 0x004fe40000000000 */
[----:B------:R-:W-:Y:S03]  /*5df0*/  VIADD R90, R90, 0x1 ;  /* 0x000000015a5a7836 */ /* 0x000fe60000000000 */
[----:B-1----:R-:W-:Y:S07]  /*5e00*/  PRMT R0, R0, 0x654, R5 ;  /* 0x0000065400007816 */ /* 0x002fee0000000005 */
[----:B------:R1:W2:Y:S04]  /*5e10*/  @P1 LDS.128 R72, [R6+UR44+0x200] ;  /* 0x0002002c06481984 */ /* 0x0002a80008000c00 */
[----:B------:R1:W1:Y:S01]  /*5e20*/  @P1 LDS.128 R76, [R4+0x210] ;  /* 0x00021000044c1984 */ /* 0x0002620000000c00 */
[C---:B------:R-:W-:Y:S01]  /*5e30*/  ISETP.NE.AND P1, PT, R90.reuse, 0x2, PT ;  /* 0x000000025a00780c */ /* 0x040fe20003f25270 */
[----:B------:R-:W-:Y:S01]  /*5e40*/  @!PT LDS RZ, [RZ] ;  /* 0x00000000fffff984 */ /* 0x000fe20000000800 */
[----:B------:R-:W-:Y:S01]  /*5e50*/  @!PT LDS RZ, [RZ] ;  /* 0x00000000fffff984 */ /* 0x000fe20000000800 */
[----:B------:R-:W-:Y:S01]  /*5e60*/  @!PT LDS RZ, [RZ] ;  /* 0x00000000fffff984 */ /* 0x000fe20000000800 */
[----:B------:R-:W-:Y:S01]  /*5e70*/  @!PT LDS RZ, [RZ] ;  /* 0x00000000fffff984 */ /* 0x000fe20000000800 */
[----:B------:R5:W-:Y:S06]  /*5e80*/  MEMBAR.ALL.CTA ;  /* 0x0000000000007992 */ /* 0x000bec0000008000 */
[----:B-----5:R-:W5:Y:S01]  /*5e90*/  FENCE.VIEW.ASYNC.S ;  /* 0x00000000000073c6 */ /* 0x020f620000000000 */
[----:B------:R-:W-:Y:S01]  /*5ea0*/  SEL R90, R90, RZ, P1 ;  /* 0x000000ff5a5a7207 */ /* 0x000fe20000800000 */
[----:B-----5:R5:W-:Y:S02]  /*5eb0*/  SYNCS.ARRIVE.TRANS64.RED.A1T0 RZ, [R0+URZ], RZ ;  /* 0x000000ff00ff79a7 */ /* 0x020be400081004ff */
[----:B-----5:R-:W-:Y:S04]  /*5ec0*/  SEL R0, RZ, 0x1, P1 ;  /* 0x00000001ff007807 */ /* 0x020fe80000800000 */
[----:B--2---:R-:W-:Y:S02]  /*5ed0*/  LOP3.LUT R89, R89, R0, RZ, 0x3c, !PT ;  /* 0x0000000059597212 */ /* 0x004fe400078e3cff */
.L_x_95:
[----:B------:R-:W-:Y:S05]  /*5ee0*/  BSYNC B1 ;  /* 0x0000000000017941 */ /* 0x000fea0003800000 */
.L_x_94:
[----:B------:R-:W-:Y:S04]  /*5ef0*/  SHF.R.U32.HI R0, RZ, 0x15, R39 ;  /* 0x00000015ff007819 */ /* 0x000fe80000011627 */
[----:B------:R-:W-:Y:S01]  /*5f00*/  LOP3.LUT P1, RZ, R0, 0x3, R85, 0x48, !PT ;  /* 0x0000000300ff7812 */ /* 0x000fe20007824855 */
[----:B------:R-:W-:Y:S01]  /*5f10*/  @!UPT UIADD3 URZ, UPT, UPT, URZ, URZ, URZ ;  /* 0x000000fffffff290 */ /* 0x000fe2000fffe0ff */
[----:B----4-:R-:W-:Y:S11]  /*5f20*/  @P0 BRA `(.L_x_99) ;  /* 0x0000000000080947 */ /* 0x010ff60003800000 */
[----:B------:R-:W2:Y:S02]  /*5f30*/  SYNCS.PHASECHK.TRANS64.TRYWAIT P0, [R100+URZ+0xa0], R3 ;  /* 0x0000a003640075a7 */ /* 0x000ea400080011ff */
[----:B--2---:R-:W-:Y:S05]  /*5f40*/  @!P0 BRA `(.L_x_100) ;  /* 0x0000002000bc8947 */ /* 0x004fea0003800000 */
.L_x_99:
[----:B------:R-:W-:Y:S05]  /*5f50*/  @!P1 BRA `(.L_x_101) ;  /* 0x0000000000409947 */ /* 0x000fea0003800000 */
[----:B------:R-:W4:Y:S01]  /*5f60*/  LDCU.64 UR8, c[0x4][0x70] ;  /* 0x01000e00ff0877ac */ /* 0x000f220008000a00 */
[----:B--2---:R-:W-:Y:S01]  /*5f70*/  MOV R3, 0x0 ;  /* 0x0000000000037802 */ /* 0x004fe20000000f00 */
[----:B------:R-:W-:Y:S02]  /*5f80*/  HFMA2 R12, -RZ, RZ, 0, 5.9604644775390625e-08 ;  /* 0x00000001ff0c7431 */ /* 0x000fe400000001ff */
[----:B------:R-:W-:Y:S02]  /*5f90*/  IMAD.MOV.U32 R8, RZ, RZ, 0x192 ;  /* 0x00000192ff087424 */ /* 0x000fe400078e00ff */
[----:B------:R-:W-:Y:S01]  /*5fa0*/  IMAD.MOV.U32 R13, RZ, RZ, RZ ;  /* 0x000000ffff0d7224 */ /* 0x000fe200078e00ff */
[----:B------:R-:W2:Y:S01]  /*5fb0*/  LDCU.64 UR6, c[0x4][0x78] ;  /* 0x01000f00ff0677ac */ /* 0x000ea20008000a00 */
[----:B------:R-:W3:Y:S01]  /*5fc0*/  LDC.64 R2, c[0x4][R3] ;  /* 0x0100000003027b82 */ /* 0x000ee20000000a00 */
[----:B------:R-:W5:Y:S01]  /*5fd0*/  LDCU.64 UR4, c[0x4][0x10] ;  /* 0x01000200ff0477ac */ /* 0x000f620008000a00 */
[----:B----4-:R-:W-:Y:S01]  /*5fe0*/  MOV R5, UR9 ;  /* 0x0000000900057c02 */ /* 0x010fe20008000f00 */
[----:B-1----:R-:W-:Y:S01]  /*5ff0*/  IMAD.U32 R4, RZ, RZ, UR8 ;  /* 0x00000008ff047e24 */ /* 0x002fe2000f8e00ff */
[----:B--2---:R-:W-:Y:S01]  /*6000*/  MOV R7, UR7 ;  /* 0x0000000700077c02 */ /* 0x004fe20008000f00 */
[----:B------:R-:W-:Y:S01]  /*6010*/  IMAD.U32 R6, RZ, RZ, UR6 ;  /* 0x00000006ff067e24 */ /* 0x000fe2000f8e00ff */
[----:B-----5:R-:W-:Y:S01]  /*6020*/  MOV R11, UR5 ;  /* 0x00000005000b7c02 */ /* 0x020fe20008000f00 */
[----:B------:R-:W-:Y:S02]  /*6030*/  IMAD.U32 R10, RZ, RZ, UR4 ;  /* 0x00000004ff0a7e24 */ /* 0x000fe4000f8e00ff */
[----:B------:R-:W-:Y:S07]  /*6040*/  LEPC R20, `(.L_x_101) ;  /* 0x000000001014794e */ /* 0x000fee0000000000 */
[----:B---3--:R-:W-:Y:S05]  /*6050*/  CALL.ABS.NOINC R2 ;  /* 0x0000000002007343 */ /* 0x008fea0003c00000 */
.L_x_101:
[-C--:B------:R-:W-:Y:S01]  /*6060*/  F2FP.F16.E5M2.UNPACK_B R42, R72.reuse ;  /* 0x00000048ff2a723e */ /* 0x080fe200020004ff */
[----:B------:R-:W-:Y:S05]  /*6070*/  WARPSYNC.ALL ;  /* 0x0000000000007948 */ /* 0x000fea0003800000 */
[----:B------:R-:W-:Y:S01]  /*6080*/  R2UR UR4, R39 ;  /* 0x00000000270472ca */ /* 0x000fe200000e0000 */
[--C-:B------:R-:W-:Y:S01]  /*6090*/  HADD2.F32 R40, -RZ, R42.reuse.H0_H0 ;  /* 0x2000002aff287230 */ /* 0x100fe20000004100 */
[----:B------:R-:W-:Y:S01]  /*60a0*/  F2FP.F16.E5M2.UNPACK_B R43, R72.H1 ;  /* 0x00000048ff2b723e */ /* 0x000fe200030004ff */
[----:B------:R-:W-:Y:S01]  /*60b0*/  HADD2.F32 R42, -RZ, R42.H1_H1 ;  /* 0x3000002aff2a7230 */ /* 0x000fe20000004100 */
[-C--:B------:R-:W-:Y:S01]  /*60c0*/  F2FP.F16.E5M2.UNPACK_B R45, R73.reuse ;  /* 0x00000049ff2d723e */ /* 0x080fe200020004ff */
[----:B------:R-:W-:Y:S01]  /*60d0*/  BSSY.RECONVERGENT B0, `(.L_x_102) ;  /* 0x0000099000007945 */ /* 0x000fe20003800200 */
[----:B------:R-:W-:Y:S01]  /*60e0*/  F2FP.F16.E5M2.UNPACK_B R47, R73.H1 ;  /* 0x00000049ff2f723e */ /* 0x000fe200030004ff */
[--C-:B------:R-:W-:Y:S01]  /*60f0*/  HADD2.F32 R44, -RZ, R43.reuse.H0_H0 ;  /* 0x2000002bff2c7230 */ /* 0x100fe20000004100 */
[-C--:B------:R-:W-:Y:S01]  /*6100*/  F2FP.F16.E5M2.UNPACK_B R49, R74.reuse ;  /* 0x0000004aff31723e */ /* 0x080fe200020004ff */
[----:B------:R-:W-:Y:S01]  /*6110*/  HADD2.F32 R46, -RZ, R43.H1_H1 ;  /* 0x3000002bff2e7230 */ /* 0x000fe20000004100 */
[----:B------:R-:W-:Y:S01]  /*6120*/  F2FP.F16.E5M2.UNPACK_B R51, R74.H1 ;  /* 0x0000004aff33723e */ /* 0x000fe200030004ff */
[--C-:B------:R-:W-:Y:S01]  /*6130*/  HADD2.F32 R43, -RZ, R45.reuse.H0_H0 ;  /* 0x2000002dff2b7230 */ /* 0x100fe20000004100 */
[-C--:B------:R-:W-:Y:S01]  /*6140*/  F2FP.F16.E5M2.UNPACK_B R53, R75.reuse ;  /* 0x0000004bff35723e */ /* 0x080fe200020004ff */
[----:B-1----:R-:W-:Y:S01]  /*6150*/  LDTM.16dp32bit_t0_t15.x32 R4, tmem[UR4] ;  /* 0x00000004000479ee */ /* 0x002fe20008a80000 */
[----:B------:R-:W3:Y:S01]  /*6160*/  LDTM.16dp32bit_t16_t31.x32 R4, tmem[UR4+0x20] ;  /* 0x00002004000479ee */ /* 0x000ee20008aa0000 */
[----:B------:R-:W-:Y:S01]  /*6170*/  ISETP.NE.AND P6, PT, R96, RZ, PT ;  /* 0x000000ff6000720c */ /* 0x000fe20003fc5270 */
[----:B------:R-:W-:Y:S01]  /*6180*/  HADD2.F32 R48, -RZ, R45.H1_H1 ;  /* 0x3000002dff307230 */ /* 0x000fe20000004100 */
[----:B------:R-:W-:Y:S01]  /*6190*/  IADD3 R109, PT, PT, R71, UR44, RZ ;  /* 0x0000002c476d7c10 */ /* 0x000fe2000fffe0ff */
[----:B------:R-:W-:Y:S01]  /*61a0*/  HADD2.F32 R52, -RZ, R49.H1_H1 ;  /* 0x30000031ff347230 */ /* 0x000fe20000004100 */
[----:B------:R-:W-:Y:S01]  /*61b0*/  SHF.L.U32 R108, R88, 0x4, RZ ;  /* 0x00000004586c7819 */ /* 0x000fe200000006ff */
[----:B------:R-:W-:Y:S01]  /*61c0*/  HADD2.F32 R56, -RZ, R53.H1_H1 ;  /* 0x30000035ff387230 */ /* 0x000fe20000004100 */
[----:B------:R-:W-:Y:S01]  /*61d0*/  F2FP.F16.E5M2.UNPACK_B R55, R75.H1 ;  /* 0x0000004bff37723e */ /* 0x000fe200030004ff */
[--C-:B------:R-:W-:Y:S01]  /*61e0*/  HADD2.F32 R45, -RZ, R47.reuse.H0_H0 ;  /* 0x2000002fff2d7230 */ /* 0x100fe20000004100 */
[----:B------:R-:W-:Y:S01]  /*61f0*/  IADD3 R101, PT, PT, R109, R108, RZ ;  /* 0x0000006c6d657210 */ /* 0x000fe20007ffe0ff */
[----:B------:R-:W-:Y:S01]  /*6200*/  HADD2.F32 R50, -RZ, R47.H1_H1 ;  /* 0x3000002fff327230 */ /* 0x000fe20000004100 */
[-C--:B------:R-:W-:Y:S01]  /*6210*/  F2FP.F16.E5M2.UNPACK_B R57, R76.reuse ;  /* 0x0000004cff39723e */ /* 0x080fe200020004ff */
[----:B------:R-:W-:Y:S01]  /*6220*/  HADD2.F32 R47, -RZ, R49.H0_H0 ;  /* 0x20000031ff2f7230 */ /* 0x000fe20000004100 */
[----:B------:R-:W-:Y:S01]  /*6230*/  F2FP.F16.E5M2.UNPACK_B R59, R76.H1 ;  /* 0x0000004cff3b723e */ /* 0x000fe200030004ff */
[----:B------:R-:W-:Y:S01]  /*6240*/  HADD2.F32 R49, -RZ, R51.H0_H0 ;  /* 0x20000033ff317230 */ /* 0x000fe20000004100 */
[-C--:B------:R-:W-:Y:S01]  /*6250*/  F2FP.F16.E5M2.UNPACK_B R61, R77.reuse ;  /* 0x0000004dff3d723e */ /* 0x080fe200020004ff */
[----:B------:R-:W-:Y:S01]  /*6260*/  HADD2.F32 R60, -RZ, R57.H1_H1 ;  /* 0x30000039ff3c7230 */ /* 0x000fe20000004100 */
[----:B------:R-:W-:Y:S01]  /*6270*/  F2FP.F16.E5M2.UNPACK_B R63, R77.H1 ;  /* 0x0000004dff3f723e */ /* 0x000fe200030004ff */
[----:B------:R-:W-:Y:S01]  /*6280*/  HADD2.F32 R54, -RZ, R51.H1_H1 ;  /* 0x30000033ff367230 */ /* 0x000fe20000004100 */
[-C--:B------:R-:W-:Y:S01]  /*6290*/  F2FP.F16.E5M2.UNPACK_B R65, R78.reuse ;  /* 0x0000004eff41723e */ /* 0x080fe200020004ff */
[----:B------:R-:W-:Y:S01]  /*62a0*/  HADD2.F32 R51, -RZ, R53.H0_H0 ;  /* 0x20000035ff337230 */ /* 0x000fe20000004100 */
[----:B------:R-:W-:Y:S01]  /*62b0*/  F2FP.F16.E5M2.UNPACK_B R67, R78.H1 ;  /* 0x0000004eff43723e */ /* 0x000fe200030004ff */
[----:B------:R-:W-:Y:S01]  /*62c0*/  HADD2.F32 R64, -RZ, R61.H1_H1 ;  /* 0x3000003dff407230 */ /* 0x000fe20000004100 */
[----:B------:R-:W-:Y:S01]  /*62d0*/  ISETP.NE.AND P0, PT, R95, RZ, PT ;  /* 0x000000ff5f00720c */ /* 0x000fe20003f05270 */
[C---:B---3--:R-:W-:Y:S01]  /*62e0*/  FMUL R0, R38.reuse, R4 ;  /* 0x0000000426007220 */ /* 0x048fe20000400000 */
[C---:B------:R-:W-:Y:S01]  /*62f0*/  FMUL R2, R38.reuse, R5 ;  /* 0x0000000526027220 */ /* 0x040fe20000400000 */
[C---:B------:R-:W-:Y:S01]  /*6300*/  FMUL R4, R38.reuse, R8 ;  /* 0x0000000826047220 */ /* 0x040fe20000400000 */
[C---:B------:R-:W-:Y:S01]  /*6310*/  FMUL R5, R38.reuse, R9 ;  /* 0x0000000926057220 */ /* 0x040fe20000400000 */
[C---:B------:R-:W-:Y:S01]  /*6320*/  FFMA R0, R41.reuse, R40, R0 ;  /* 0x0000002829007223 */ /* 0x040fe20000000000 */
[C---:B------:R-:W-:Y:S01]  /*6330*/  FFMA R2, R41.reuse, R42, R2 ;  /* 0x0000002a29027223 */ /* 0x040fe20000000002 */
[C---:B------:R-:W-:Y:S01]  /*6340*/  FMUL R8, R38.reuse, R12 ;  /* 0x0000000c26087220 */ /* 0x040fe20000400000 */
[C---:B------:R-:W-:Y:S01]  /*6350*/  FMUL R9, R38.reuse, R13 ;  /* 0x0000000d26097220 */ /* 0x040fe20000400000 */
[C---:B------:R-:W-:Y:S01]  /*6360*/  FMUL R12, R38.reuse, R16 ;  /* 0x00000010260c7220 */ /* 0x040fe20000400000 */
[C---:B------:R-:W-:Y:S01]  /*6370*/  FMUL R13, R38.reuse, R17 ;  /* 0x00000011260d7220 */ /* 0x040fe20000400000 */
[C---:B------:R-:W-:Y:S01]  /*6380*/  FMUL R16, R38.reuse, R20 ;  /* 0x0000001426107220 */ /* 0x040fe20000400000 */
[C---:B------:R-:W-:Y:S01]  /*6390*/  FMUL R17, R38.reuse, R21 ;  /* 0x0000001526117220 */ /* 0x040fe20000400000 */
[C---:B------:R-:W-:Y:S01]  /*63a0*/  FMUL R20, R38.reuse, R24 ;  /* 0x0000001826147220 */ /* 0x040fe20000400000 */
[C---:B------:R-:W-:Y:S01]  /*63b0*/  FMUL R21, R38.reuse, R25 ;  /* 0x0000001926157220 */ /* 0x040fe20000400000 */
[----:B------:R-:W-:Y:S02]  /*63c0*/  HADD2.F32 R68, -RZ, R65.H1_H1 ;  /* 0x30000041ff447230 */ /* 0x000fe40000004100 */
[C---:B------:R-:W-:Y:S01]  /*63d0*/  FMUL R24, R38.reuse, R28 ;  /* 0x0000001c26187220 */ /* 0x040fe20000400000 */
[C---:B------:R-:W-:Y:S01]  /*63e0*/  FMUL R25, R38.reuse, R29 ;  /* 0x0000001d26197220 */ /* 0x040fe20000400000 */
[C---:B------:R-:W-:Y:S01]  /*63f0*/  FMUL R28, R38.reuse, R32 ;  /* 0x00000020261c7220 */ /* 0x040fe20000400000 */
[C---:B------:R-:W-:Y:S01]  /*6400*/  FMUL R29, R38.reuse, R33 ;  /* 0x00000021261d7220 */ /* 0x040fe20000400000 */
[C---:B--2---:R-:W-:Y:S01]  /*6410*/  FMUL R3, R38.reuse, R6 ;  /* 0x0000000626037220 */ /* 0x044fe20000400000 */
[C---:B------:R-:W-:Y:S01]  /*6420*/  FMUL R7, R38.reuse, R7 ;  /* 0x0000000726077220 */ /* 0x040fe20000400000 */
[C---:B------:R-:W-:Y:S01]  /*6430*/  FMUL R6, R38.reuse, R10 ;  /* 0x0000000a26067220 */ /* 0x040fe20000400000 */
[C---:B------:R-:W-:Y:S01]  /*6440*/  FMUL R11, R38.reuse, R11 ;  /* 0x0000000b260b7220 */ /* 0x040fe20000400000 */
[C---:B------:R-:W-:Y:S01]  /*6450*/  FFMA R3, R41.reuse, R44, R3 ;  /* 0x0000002c29037223 */ /* 0x040fe20000000003 */
[C---:B------:R-:W-:Y:S01]  /*6460*/  FFMA R7, R41.reuse, R46, R7 ;  /* 0x0000002e29077223 */ /* 0x040fe20000000007 */
[C---:B------:R-:W-:Y:S01]  /*6470*/  FFMA R4, R41.reuse, R43, R4 ;  /* 0x0000002b29047223 */ /* 0x040fe20000000004 */
[----:B------:R-:W-:Y:S01]  /*6480*/  F2FP.F16.E5M2.UNPACK_B R40, R79 ;  /* 0x0000004fff28723e */ /* 0x000fe200020004ff */
[C---:B------:R-:W-:Y:S01]  /*6490*/  FFMA R5, R41.reuse, R48, R5 ;  /* 0x0000003029057223 */ /* 0x040fe20000000005 */
[C---:B------:R-:W-:Y:S01]  /*64a0*/  FFMA R6, R41.reuse, R45, R6 ;  /* 0x0000002d29067223 */ /* 0x040fe20000000006 */
[----:B------:R-:W-:Y:S01]  /*64b0*/  F2FP.F16.E5M2.UNPACK_B R42, R79.H1 ;  /* 0x0000004fff2a723e */ /* 0x000fe200030004ff */
[C---:B------:R-:W-:Y:S01]  /*64c0*/  FFMA R11, R41.reuse, R50, R11 ;  /* 0x00000032290b7223 */ /* 0x040fe2000000000b */
[----:B------:R-:W-:Y:S01]  /*64d0*/  FFMA R8, R41, R47, R8 ;  /* 0x0000002f29087223 */ /* 0x000fe20000000008 */
[----:B------:R-:W-:Y:S01]  /*64e0*/  F2FP.SATFINITE.E5M2.F32.PACK_AB_MERGE_C R97, R7, R3, RZ ;  /* 0x000000030761723e */ /* 0x000fe200048060ff */
[C---:B------:R-:W-:Y:S01]  /*64f0*/  FFMA R9, R41.reuse, R52, R9 ;  /* 0x0000003429097223 */ /* 0x040fe20000000009 */
[----:B------:R-:W-:Y:S01]  /*6500*/  FMUL R10, R38, R14 ;  /* 0x0000000e260a7220 */ /* 0x000fe20000400000 */
[----:B------:R-:W-:Y:S01]  /*6510*/  LEA R109, R90, UR44, 0x3 ;  /* 0x0000002c5a6d7c11 */ /* 0x000fe2000f8e18ff */
[----:B------:R-:W-:Y:S01]  /*6520*/  FMUL R15, R38, R15 ;  /* 0x0000000f260f7220 */ /* 0x000fe20000400000 */
[--C-:B------:R-:W-:Y:S01]  /*6530*/  HADD2.F32 R53, -RZ, R55.reuse.H0_H0 ;  /* 0x20000037ff357230 */ /* 0x100fe20000004100 */
[----:B------:R-:W-:Y:S01]  /*6540*/  F2FP.SATFINITE.E5M2.F32.PACK_AB_MERGE_C R96, R2, R0, R97 ;  /* 0x000000000260723e */ /* 0x000fe20004806061 */
[----:B------:R-:W-:Y:S01]  /*6550*/  FFMA R10, R41, R49, R10 ;  /* 0x00000031290a7223 */ /* 0x000fe2000000000a */
[----:B------:R-:W-:Y:S01]  /*6560*/  F2FP.SATFINITE.E5M2.F32.PACK_AB_MERGE_C R97, R11, R6, RZ ;  /* 0x000000060b61723e */ /* 0x000fe200048060ff */
[C---:B------:R-:W-:Y:S01]  /*6570*/  FFMA R15, R41.reuse, R54, R15 ;  /* 0x00000036290f7223 */ /* 0x040fe2000000000f */
[C---:B------:R-:W-:Y:S01]  /*6580*/  FFMA R12, R41.reuse, R51, R12 ;  /* 0x00000033290c7223 */ /* 0x040fe2000000000c */
[----:B------:R-:W-:Y:S01]  /*6590*/  FFMA R13, R41, R56, R13 ;  /* 0x00000038290d7223 */ /* 0x000fe2000000000d */
[----:B------:R-:W-:Y:S01]  /*65a0*/  F2FP.SATFINITE.E5M2.F32.PACK_AB_MERGE_C R97, R5, R4, R97 ;  /* 0x000000040561723e */ /* 0x000fe20004806061 */
[----:B------:R-:W-:Y:S01]  /*65b0*/  HADD2.F32 R58, -RZ, R55.H1_H1 ;  /* 0x30000037ff3a7230 */ /* 0x000fe20000004100 */
[----:B------:R-:W-:Y:S01]  /*65c0*/  F2FP.SATFINITE.E5M2.F32.PACK_AB_MERGE_C R98, R15, R10, RZ ;  /* 0x0000000a0f62723e */ /* 0x000fe200048060ff */
[----:B------:R-:W-:Y:S02]  /*65d0*/  HADD2.F32 R55, -RZ, R57.H0_H0 ;  /* 0x20000039ff377230 */ /* 0x000fe40000004100 */
[C---:B------:R-:W-:Y:S01]  /*65e0*/  FMUL R14, R38.reuse, R18 ;  /* 0x00000012260e7220 */ /* 0x040fe20000400000 */
[C---:B------:R-:W-:Y:S01]  /*65f0*/  FMUL R19, R38.reuse, R19 ;  /* 0x0000001326137220 */ /* 0x040fe20000400000 */
[--C-:B------:R-:W-:Y:S02]  /*6600*/  HADD2.F32 R57, -RZ, R59.reuse.H0_H0 ;  /* 0x2000003bff397230 */ /* 0x100fe40000004100 */
[C---:B------:R-:W-:Y:S01]  /*6610*/  FMUL R18, R38.reuse, R22 ;  /* 0x0000001626127220 */ /* 0x040fe20000400000 */
[C---:B------:R-:W-:Y:S01]  /*6620*/  FFMA R14, R41.reuse, R53, R14 ;  /* 0x00000035290e7223 */ /* 0x040fe2000000000e */
[----:B------:R-:W-:Y:S02]  /*6630*/  HADD2.F32 R62, -RZ, R59.H1_H1 ;  /* 0x3000003bff3e7230 */ /* 0x000fe40000004100 */
[C---:B------:R-:W-:Y:S01]  /*6640*/  FFMA R19, R41.reuse, R58, R19 ;  /* 0x0000003a29137223 */ /* 0x040fe20000000013 */
[----:B------:R-:W-:Y:S02]  /*6650*/  HADD2.F32 R59, -RZ, R61.H0_H0 ;  /* 0x2000003dff3b7230 */ /* 0x000fe40000004100 */
[C---:B------:R-:W-:Y:S01]  /*6660*/  FMUL R23, R38.reuse, R23 ;  /* 0x0000001726177220 */ /* 0x040fe20000400000 */
[C---:B------:R-:W-:Y:S01]  /*6670*/  FFMA R16, R41.reuse, R55, R16 ;  /* 0x0000003729107223 */ /* 0x040fe20000000010 */
[C---:B------:R-:W-:Y:S01]  /*6680*/  FFMA R17, R41.reuse, R60, R17 ;  /* 0x0000003c29117223 */ /* 0x040fe20000000011 */
[--C-:B------:R-:W-:Y:S02]  /*6690*/  HADD2.F32 R61, -RZ, R63.reuse.H0_H0 ;  /* 0x2000003fff3d7230 */ /* 0x100fe40000004100 */
[C---:B------:R-:W-:Y:S01]  /*66a0*/  FFMA R18, R41.reuse, R57, R18 ;  /* 0x0000003929127223 */ /* 0x040fe20000000012 */
[----:B------:R-:W-:Y:S02]  /*66b0*/  HADD2.F32 R66, -RZ, R63.H1_H1 ;  /* 0x3000003fff427230 */ /* 0x000fe40000004100 */
[C---:B------:R-:W-:Y:S01]  /*66c0*/  FMUL R22, R38.reuse, R26 ;  /* 0x0000001a26167220 */ /* 0x040fe20000400000 */
[----:B------:R-:W-:Y:S02]  /*66d0*/  HADD2.F32 R63, -RZ, R65.H0_H0 ;  /* 0x20000041ff3f7230 */ /* 0x000fe40000004100 */
[C---:B------:R-:W-:Y:S01]  /*66e0*/  FFMA R23, R41.reuse, R62, R23 ;  /* 0x0000003e29177223 */ /* 0x040fe20000000017 */
[C---:B------:R-:W-:Y:S01]  /*66f0*/  FMUL R27, R38.reuse, R27 ;  /* 0x0000001b261b7220 */ /* 0x040fe20000400000 */
[C---:B------:R-:W-:Y:S01]  /*6700*/  FFMA R20, R41.reuse, R59, R20 ;  /* 0x0000003b29147223 */ /* 0x040fe20000000014 */
[C---:B------:R-:W-:Y:S01]  /*6710*/  FFMA R21, R41.reuse, R64, R21 ;  /* 0x0000004029157223 */ /* 0x040fe20000000015 */
[--C-:B------:R-:W-:Y:S02]  /*6720*/  HADD2.F32 R65, -RZ, R67.reuse.H0_H0 ;  /* 0x20000043ff417230 */ /* 0x100fe40000004100 */
[C---:B------:R-:W-:Y:S01]  /*6730*/  FFMA R22, R41.reuse, R61, R22 ;  /* 0x0000003d29167223 */ /* 0x040fe20000000016 */
[----:B------:R-:W-:Y:S02]  /*6740*/  HADD2.F32 R70, -RZ, R67.H1_H1 ;  /* 0x30000043ff467230 */ /* 0x000fe40000004100 */
[C---:B------:R-:W-:Y:S01]  /*6750*/  FMUL R26, R38.reuse, R30 ;  /* 0x0000001e261a7220 */ /* 0x040fe20000400000 */
[--C-:B------:R-:W-:Y:S02]  /*6760*/  HADD2.F32 R67, -RZ, R40.reuse.H0_H0 ;  /* 0x20000028ff437230 */ /* 0x100fe40000004100 */
[C---:B------:R-:W-:Y:S01]  /*6770*/  FFMA R27, R41.reuse, R66, R27 ;  /* 0x00000042291b7223 */ /* 0x040fe2000000001b */
[C---:B------:R-:W-:Y:S01]  /*6780*/  FMUL R31, R38.reuse, R31 ;  /* 0x0000001f261f7220 */ /* 0x040fe20000400000 */
[C---:B------:R-:W-:Y:S01]  /*6790*/  FFMA R24, R41.reuse, R63, R24 ;  /* 0x0000003f29187223 */ /* 0x040fe20000000018 */
[----:B------:R-:W-:Y:S02]  /*67a0*/  HADD2.F32 R40, -RZ, R40.H1_H1 ;  /* 0x30000028ff287230 */ /* 0x000fe40000004100 */
[C---:B------:R-:W-:Y:S01]  /*67b0*/  FFMA R25, R41.reuse, R68, R25 ;  /* 0x0000004429197223 */ /* 0x040fe20000000019 */
[--C-:B------:R-:W-:Y:S02]  /*67c0*/  HADD2.F32 R69, -RZ, R42.reuse.H0_H0 ;  /* 0x2000002aff457230 */ /* 0x100fe40000004100 */
[C---:B------:R-:W-:Y:S01]  /*67d0*/  FFMA R26, R41.reuse, R65, R26 ;  /* 0x00000041291a7223 */ /* 0x040fe2000000001a */
[----:B------:R-:W-:Y:S02]  /*67e0*/  HADD2.F32 R42, -RZ, R42.H1_H1 ;  /* 0x3000002aff2a7230 */ /* 0x000fe40000004100 */
[C---:B------:R-:W-:Y:S01]  /*67f0*/  FMUL R30, R38.reuse, R34 ;  /* 0x00000022261e7220 */ /* 0x040fe20000400000 */
[----:B------:R-:W-:Y:S01]  /*6800*/  FFMA R31, R41, R70, R31 ;  /* 0x00000046291f7223 */ /* 0x000fe2000000001f */
[----:B------:R-:W-:Y:S01]  /*6810*/  FMUL R35, R38, R35 ;  /* 0x0000002326237220 */ /* 0x000fe20000400000 */
[----:B------:R-:W-:Y:S01]  /*6820*/  F2FP.SATFINITE.E5M2.F32.PACK_AB_MERGE_C R99, R19, R14, RZ ;  /* 0x0000000e1363723e */ /* 0x000fe200048060ff */
[C---:B------:R-:W-:Y:S01]  /*6830*/  FFMA R28, R41.reuse, R67, R28 ;  /* 0x00000043291c7223 */ /* 0x040fe2000000001c */
[C---:B------:R-:W-:Y:S01]  /*6840*/  FFMA R29, R41.reuse, R40, R29 ;  /* 0x00000028291d7223 */ /* 0x040fe2000000001d */
[C---:B------:R-:W-:Y:S01]  /*6850*/  FFMA R30, R41.reuse, R69, R30 ;  /* 0x00000045291e7223 */ /* 0x040fe2000000001e */
[----:B------:R-:W-:Y:S01]  /*6860*/  FFMA R35, R41, R42, R35 ;  /* 0x0000002a29237223 */ /* 0x000fe20000000023 */
[----:B------:R-:W-:Y:S02]  /*6870*/  F2FP.SATFINITE.E5M2.F32.PACK_AB_MERGE_C R98, R9, R8, R98 ;  /* 0x000000080962723e */ /* 0x000fe40004806062 */
[----:B------:R-:W-:Y:S02]  /*6880*/  F2FP.SATFINITE.E5M2.F32.PACK_AB_MERGE_C R99, R13, R12, R99 ;  /* 0x0000000c0d63723e */ /* 0x000fe40004806063 */
[----:B------:R-:W-:Y:S02]  /*6890*/  F2FP.SATFINITE.E5M2.F32.PACK_AB_MERGE_C R104, R23, R18, RZ ;  /* 0x000000121768723e */ /* 0x000fe400048060ff */
[----:B------:R-:W-:Y:S01]  /*68a0*/  F2FP.SATFINITE.E5M2.F32.PACK_AB_MERGE_C R105, R27, R22, RZ ;  /* 0x000000161b69723e */ /* 0x000fe200048060ff */
[----:B------:R1:W-:Y:S01]  /*68b0*/  STS.128 [R71+UR44+0x2200], R96 ;  /* 0x0022006047007988 */ /* 0x0003e20008000c2c */
[----:B------:R-:W-:Y:S02]  /*68c0*/  F2FP.SATFINITE.E5M2.F32.PACK_AB_MERGE_C R110, R31, R26, RZ ;  /* 0x0000001a1f6e723e */ /* 0x000fe400048060ff */
[----:B------:R-:W-:Y:S02]  /*68d0*/  F2FP.SATFINITE.E5M2.F32.PACK_AB_MERGE_C R111, R35, R30, RZ ;  /* 0x0000001e236f723e */ /* 0x000fe400048060ff */
[----:B------:R-:W-:Y:S02]  /*68e0*/  F2FP.SATFINITE.E5M2.F32.PACK_AB_MERGE_C R104, R17, R16, R104 ;  /* 0x000000101168723e */ /* 0x000fe40004806068 */
[----:B------:R-:W-:Y:S02]  /*68f0*/  F2FP.SATFINITE.E5M2.F32.PACK_AB_MERGE_C R105, R21, R20, R105 ;  /* 0x000000141569723e */ /* 0x000fe40004806069 */
[----:B------:R-:W-:Y:S02]  /*6900*/  F2FP.SATFINITE.E5M2.F32.PACK_AB_MERGE_C R106, R25, R24, R110 ;  /* 0x00000018196a723e */ /* 0x000fe4000480606e */
[----:B------:R-:W-:Y:S02]  /*6910*/  F2FP.SATFINITE.E5M2.F32.PACK_AB_MERGE_C R107, R29, R28, R111 ;  /* 0x0000001c1d6b723e */ /* 0x000fe4000480606f */
[----:B------:R-:W-:Y:S03]  /*6920*/  @P6 SHF.L.U32 R110, R89, 0x1f, RZ ;  /* 0x0000001f596e6819 */ /* 0x000fe600000006ff */
[----:B------:R1:W-:Y:S01]  /*6930*/  STS.128 [R101+0x2210], R104 ;  /* 0x0022106865007388 */ /* 0x0003e20000000c00 */
[----:B------:R-:W-:Y:S01]  /*6940*/  @!PT LDS RZ, [RZ] ;  /* 0x00000000fffff984 */ /* 0x000fe20000000800 */
[----:B------:R-:W-:Y:S01]  /*6950*/  @!PT LDS RZ, [RZ] ;  /* 0x00000000fffff984 */ /* 0x000fe20000000800 */
[----:B------:R-:W-:Y:S01]  /*6960*/  @!PT LDS RZ, [RZ] ;  /* 0x00000000fffff984 */ /* 0x000fe20000000800 */
[----:B------:R-:W-:Y:S01]  /*6970*/  @!PT LDS RZ, [RZ] ;  /* 0x00000000fffff984 */ /* 0x000fe20000000800 */
[----:B------:R2:W-:Y:S07]  /*6980*/  MEMBAR.ALL.CTA ;  /* 0x0000000000007992 */ /* 0x0005ee0000008000 */
[----:B--2---:R-:W2:Y:S02]  /*6990*/  FENCE.VIEW.ASYNC.S ;  /* 0x00000000000073c6 */ /* 0x004ea40000000000 */
[----:B--2---:R-:W-:Y:S06]  /*69a0*/  BAR.SYNC.DEFER_BLOCKING 0x1, 0x80 ;  /* 0x0042000000007b1d */ /* 0x004fec0000010000 */
[----:B------:R-:W-:Y:S05]  /*69b0*/  @P0 BRA `(.L_x_103) ;  /* 0x0000000000280947 */ /* 0x000fea0003800000 */
[----:B------:R-:W2:Y:S01]  /*69c0*/  LDCU.64 UR6, c[0x0][0x348] ;  /* 0x00006900ff0677ac */ /* 0x000ea20008000a00 */
[----:B------:R-:W-:Y:S01]  /*69d0*/  UIADD3 UR4, UPT, UPT, UR44, 0x2200, URZ ;  /* 0x000022002c047890 */ /* 0x000fe2000fffe0ff */
[----:B------:R-:W-:Y:S05]  /*69e0*/  UMOV UR51, UR36 ;  /* 0x0000002400337c82 */ /* 0x000fea0008000000 */
[----:B------:R-:W-:Y:S04]  /*69f0*/  MOV R94, UR4 ;  /* 0x00000004005e7c02 */ /* 0x000fe80008000f00 */
[----:B------:R-:W-:Y:S01]  /*6a00*/  R2UR UR48, R94 ;  /* 0x000000005e3072ca */ /* 0x000fe200000e0000 */
[----:B--2---:R-:W-:Y:S04]  /*6a10*/  UIADD3 UR4, UP0, UPT, UR6, 0x680, URZ ;  /* 0x0000068006047890 */ /* 0x004fe8000ff1e0ff */
[----:B------:R-:W-:Y:S09]  /*6a20*/  UIADD3.X UR5, UPT, UPT, URZ, UR7, URZ, UP0, !UPT ;  /* 0x00000007ff057290 */ /* 0x000ff200087fe4ff */
[----:B------:R2:W-:Y:S01]  /*6a30*/  UTMASTG.3D [UR48], [UR4] ;  /* 0x00000030040073b5 */ /* 0x0005e20008010000 */
[----:B------:R0:W-:Y:S01]  /*6a40*/  UTMACMDFLUSH ;  /* 0x00000000000079b7 */ /* 0x0001e20000000000 */
[----:B--2---:R-:W-:Y:S04]  /*6a50*/  DEPBAR.LE SB0, 0x1 ;  /* 0x000080400000791a */ /* 0x004fe80000000000 */
.L_x_103:
[----:B------:R-:W-:Y:S05]  /*6a60*/  BSYNC.RECONVERGENT B0 ;  /* 0x0000000000007941 */ /* 0x000fea0003800200 */
.L_x_102:
[----:B------:R-:W-:Y:S06]  /*6a70*/  BAR.SYNC.DEFER_BLOCKING 0x1, 0x80 ;  /* 0x0042000000007b1d */ /* 0x000fec0000010000 */
[----:B------:R-:W2:Y:S01]  /*6a80*/  @P6 SYNCS.PHASECHK.TRANS64.TRYWAIT P0, [R109+URZ+0x50], R110 ;  /* 0x0000506e6d0065a7 */ /* 0x000ea200080011ff */
[----:B------:R-:W-:Y:S01]  /*6a90*/  BSSY B1, `(.L_x_104) ;  /* 0x0000020000017945 */ /* 0x000fe20003800000 */
[----:B--2---:R-:W-:Y:S03]  /*6aa0*/  @P6 SEL R102, RZ, 0x1, !P0 ;  /* 0x00000001ff666807 */ /* 0x004fe60004000000 */
[----:B------:R-:W-:Y:S05]  /*6ab0*/  @!P6 BRA `(.L_x_105) ;  /* 0x000000000074e947 */ /* 0x000fea0003800000 */
[----:B------:R-:W-:Y:S01]  /*6ac0*/  ISETP.NE.AND P1, PT, R103, RZ, PT ;  /* 0x000000ff6700720c */ /* 0x000fe20003f25270 */
[----:B------:R-:W2:Y:S01]  /*6ad0*/  S2R R0, SR_CgaCtaId ;  /* 0x0000000000007919 */ /* 0x000ea20000008800 */
[----:B------:R-:W-:Y:S01]  /*6ae0*/  ISETP.NE.AND P0, PT, R102, RZ, PT ;  /* 0x000000ff6600720c */ /* 0x000fe20003f05270 */
[----:B------:R-:W-:Y:S10]  /*6af0*/  BSSY B0, `(.L_x_106) ;  /* 0x0000008000007945 */ /* 0x000ff40003800000 */
[----:B------:R-:W-:Y:S05]  /*6b00*/  @P1 IMAD R2, R90, 0x1000, R71 ;  /* 0x000010005a021824 */ /* 0x000fea00078e0247 */
[----:B------:R-:W-:Y:S05]  /*6b10*/  @P1 IADD3 R3, PT, PT, R2, UR44, RZ ;  /* 0x0000002c02031c10 */ /* 0x000fea000fffe0ff */
[----:B------:R-:W-:Y:S01]  /*6b20*/  @P1 IMAD.IADD R3, R3, 0x1, R108 ;  /* 0x0000000103031824 */ /* 0x000fe200078e026c */
[----:B------:R-:W-:Y:S06]  /*6b30*/  @P0 BRA `(.L_x_107) ;  /* 0x00000000000c0947 */ /* 0x000fec0003800000 */
[----:B------:R-:W-:Y:S04]  /*6b40*/  SHF.L.U32 R4, R89, 0x1f, RZ ;  /* 0x0000001f59047819 */ /* 0x000fe800000006ff */
[----:B------:R-:W3:Y:S02]  /*6b50*/  SYNCS.PHASECHK.TRANS64.TRYWAIT P0, [R109+URZ+0x50], R4 ;  /* 0x000050046d0075a7 */ /* 0x000ee400080011ff */
[----:B---3--:R-:W-:Y:S05]  /*6b60*/  @!P0 BRA `(.L_x_108) ;  /* 0x0000001400c88947 */ /* 0x008fea0003800000 */
.L_x_107:
[----:B------:R-:W-:Y:S05]  /*6b70*/  BSYNC B0 ;  /* 0x0000000000007941 */ /* 0x000fea0003800000 */
.L_x_106:
[----:B------:R-:W-:Y:S01]  /*6b80*/  ISETP.NE.AND P0, PT, R103, RZ, PT ;  /* 0x000000ff6700720c */ /* 0x000fe20003f05270 */
[----:B---3--:R-:W-:Y:S02]  /*6b90*/  VIADD R109, R109, 0x60 ;  /* 0x000000606d6d7836 */ /* 0x008fe40000000000 */
[----:B------:R-:W-:Y:S03]  /*6ba0*/  VIADD R90, R90, 0x1 ;  /* 0x000000015a5a7836 */ /* 0x000fe60000000000 */
[----:B--2---:R-:W-:Y:S07]  /*6bb0*/  PRMT R0, R0, 0x654, R109 ;  /* 0x0000065400007816 */ /* 0x004fee000000006d */
[----:B------:R2:W3:Y:S04]  /*6bc0*/  @P0 LDS.128 R72, [R2+UR44+0x200] ;  /* 0x0002002c02480984 */ /* 0x0004e80008000c00 */
[----:B------:R2:W4:Y:S01]  /*6bd0*/  @P0 LDS.128 R76, [R3+0x210] ;  /* 0x00021000034c0984 */ /* 0x0005220000000c00 */
        /* <DEDUP_REMOVED lines=10> */
[----:B--23--:R-:W-:Y:S02]  /*6c80*/  LOP3.LUT R89, R89, R0, RZ, 0x3c, !PT ;  /* 0x0000000059597212 */ /* 0x00cfe400078e3cff */
.L_x_105:
[----:B------:R-:W-:Y:S05]  /*6c90*/  BSYNC B1 ;  /* 0x0000000000017941 */ /* 0x000fea0003800000 */
.L_x_104:
[----:B------:R-:W-:Y:S05]  /*6ca0*/  VIADD R0, R39, 0x40 ;  /* 0x0000004027007836 */ /* 0x000fea0000000000 */
[----:B------:R-:W-:Y:S04]  /*6cb0*/  SHF.R.U32.HI R0, RZ, 0x15, R0 ;  /* 0x00000015ff007819 */ /* 0x000fe80000011600 */
[----:B------:R-:W-:Y:S11]  /*6cc0*/  LOP3.LUT P0, RZ, R0, 0x3, R85, 0x48, !PT ;  /* 0x0000000300ff7812 */ /* 0x000ff60007804855 */
[----:B------:R-:W-:Y:S02]  /*6cd0*/  @!UPT UIADD3 URZ, UPT, UPT, URZ, URZ, URZ ;  /* 0x000000fffffff290 */ /* 0x000fe4000fffe0ff */
[----:B------:R-:W-:Y:S05]  /*6ce0*/  @!P0 BRA `(.L_x_109) ;  /* 0x0000000000408947 */ /* 0x000fea0003800000 */
[----:B------:R-:W2:Y:S01]  /*6cf0*/  LDCU.64 UR8, c[0x4][0x70] ;  /* 0x01000e00ff0877ac */ /* 0x000ea20008000a00 */
[----:B------:R-:W-:Y:S01]  /*6d00*/  MOV R3, 0x0 ;  /* 0x0000000000037802 */ /* 0x000fe20000000f00 */
[----:B------:R-:W-:Y:S02]  /*6d10*/  HFMA2 R12, -RZ, RZ, 0, 5.9604644775390625e-08 ;  /* 0x00000001ff0c7431 */ /* 0x000fe400000001ff */
[----:B------:R-:W-:Y:S02]  /*6d20*/  IMAD.MOV.U32 R8, RZ, RZ, 0x192 ;  /* 0x00000192ff087424 */ /* 0x000fe400078e00ff */
[----:B------:R-:W-:Y:S01]  /*6d30*/  IMAD.MOV.U32 R13, RZ, RZ, RZ ;  /* 0x000000ffff0d7224 */ /* 0x000fe200078e00ff */
[----:B------:R-:W3:Y:S01]  /*6d40*/  LDCU.64 UR6, c[0x4][0x78] ;  /* 0x01000f00ff0677ac */ /* 0x000ee20008000a00 */
[----:B------:R-:W1:Y:S01]  /*6d50*/  LDC.64 R2, c[0x4][R3] ;  /* 0x0100000003027b82 */ /* 0x000e620000000a00 */
[----:B------:R-:W5:Y:S01]  /*6d60*/  LDCU.64 UR4, c[0x4][0x10] ;  /* 0x01000200ff0477ac */ /* 0x000f620008000a00 */
[----:B--2---:R-:W-:Y:S01]  /*6d70*/  MOV R5, UR9 ;  /* 0x0000000900057c02 */ /* 0x004fe20008000f00 */
[----:B------:R-:W-:Y:S01]  /*6d80*/  IMAD.U32 R4, RZ, RZ, UR8 ;  /* 0x00000008ff047e24 */ /* 0x000fe2000f8e00ff */
[----:B---3--:R-:W-:Y:S01]  /*6d90*/  MOV R7, UR7 ;  /* 0x0000000700077c02 */ /* 0x008fe20008000f00 */
[----:B------:R-:W-:Y:S01]  /*6da0*/  IMAD.U32 R6, RZ, RZ, UR6 ;  /* 0x00000006ff067e24 */ /* 0x000fe2000f8e00ff */
[----:B-----5:R-:W-:Y:S01]  /*6db0*/  MOV R11, UR5 ;  /* 0x00000005000b7c02 */ /* 0x020fe20008000f00 */
[----:B------:R-:W-:Y:S02]  /*6dc0*/  IMAD.U32 R10, RZ, RZ, UR4 ;  /* 0x00000004ff0a7e24 */ /* 0x000fe4000f8e00ff */
[----:B------:R-:W-:Y:S07]  /*6dd0*/  LEPC R20, `(.L_x_109) ;  /* 0x000000001014794e */ /* 0x000fee0000000000 */
[----:B-1--4-:R-:W-:Y:S05]  /*6de0*/  CALL.ABS.NOINC R2 ;  /* 0x0000000002007343 */ /* 0x012fea0003c00000 */
.L_x_109:
[----:B------:R-:W-:Y:S01]  /*6df0*/  ISETP.NE.AND P0, PT, R95, RZ, PT ;  /* 0x000000ff5f00720c */ /* 0x000fe20003f05270 */
[----:B------:R-:W-:Y:S05]  /*6e00*/  WARPSYNC.ALL ;  /* 0x0000000000007948 */ /* 0x000fea0003800000 */
[----:B------:R-:W-:Y:S01]  /*6e10*/  R2UR UR4, R39 ;  /* 0x00000000270472ca */ /* 0x000fe200000e0000 */
[----:B------:R-:W2:Y:S01]  /*6e20*/  S2UR UR6, SR_CgaCtaId ;  /* 0x00000000000679c3 */ /* 0x000ea20000008800 */
[-C--:B------:R-:W-:Y:S01]  /*6e30*/  F2FP.F16.E5M2.UNPACK_B R42, R72.reuse ;  /* 0x00000048ff2a723e */ /* 0x080fe200020004ff */
[----:B------:R-:W-:Y:S01]  /*6e40*/  BSSY.RECONVERGENT B0, `(.L_x_110) ;  /* 0x000009c000007945 */ /* 0x000fe20003800200 */
[----:B------:R-:W-:Y:S02]  /*6e50*/  F2FP.F16.E5M2.UNPACK_B R72, R72.H1 ;  /* 0x00000048ff48723e */ /* 0x000fe400030004ff */
[-C--:B------:R-:W-:Y:S01]  /*6e60*/  F2FP.F16.E5M2.UNPACK_B R46, R73.reuse ;  /* 0x00000049ff2e723e */ /* 0x080fe200020004ff */
[--C-:B------:R-:W-:Y:S01]  /*6e70*/  HADD2.F32 R40, -RZ, R42.reuse.H0_H0 ;  /* 0x2000002aff287230 */ /* 0x100fe20000004100 */
[----:B------:R-:W-:Y:S01]  /*6e80*/  F2FP.F16.E5M2.UNPACK_B R73, R73.H1 ;  /* 0x00000049ff49723e */ /* 0x000fe200030004ff */
[----:B------:R-:W-:Y:S01]  /*6e90*/  HADD2.F32 R42, -RZ, R42.H1_H1 ;  /* 0x3000002aff2a7230 */ /* 0x000fe20000004100 */
[-C--:B------:R-:W-:Y:S01]  /*6ea0*/  F2FP.F16.E5M2.UNPACK_B R50, R74.reuse ;  /* 0x0000004aff32723e */ /* 0x080fe200020004ff */
[----:B------:R-:W-:Y:S01]  /*6eb0*/  HADD2.F32 R43, -RZ, R72.H0_H0 ;  /* 0x20000048ff2b7230 */ /* 0x000fe20000004100 */
[----:B------:R-:W-:Y:S01]  /*6ec0*/  F2FP.F16.E5M2.UNPACK_B R74, R74.H1 ;  /* 0x0000004aff4a723e */ /* 0x000fe200030004ff */
[----:B------:R-:W-:Y:S01]  /*6ed0*/  LDTM.16dp32bit_t0_t15.x32 R4, tmem[UR4+0x40] ;  /* 0x00004004000479ee */ /* 0x000fe20008a80000 */
[----:B------:R-:W3:Y:S01]  /*6ee0*/  LDTM.16dp32bit_t16_t31.x32 R4, tmem[UR4+0x60] ;  /* 0x00006004000479ee */ /* 0x000ee20008aa0000 */
[----:B------:R-:W-:Y:S01]  /*6ef0*/  NOP ;  /* 0x0000000000007918 */ /* 0x000fe20000000000 */
[--C-:B------:R-:W-:Y:S01]  /*6f00*/  HADD2.F32 R45, -RZ, R46.reuse.H0_H0 ;  /* 0x2000002eff2d7230 */ /* 0x100fe20000004100 */
[----:B------:R-:W-:Y:S01]  /*6f10*/  R2UR UR5, R100 ;  /* 0x00000000640572ca */ /* 0x000fe200000e0000 */
[----:B------:R-:W-:Y:S01]  /*6f20*/  HADD2.F32 R46, -RZ, R46.H1_H1 ;  /* 0x3000002eff2e7230 */ /* 0x000fe20000004100 */
[----:B------:R-:W-:Y:S01]  /*6f30*/  F2FP.F16.E5M2.UNPACK_B R54, R75 ;  /* 0x0000004bff36723e */ /* 0x000fe200020004ff */
[--C-:B------:R-:W-:Y:S01]  /*6f40*/  HADD2.F32 R49, -RZ, R50.reuse.H0_H0 ;  /* 0x20000032ff317230 */ /* 0x100fe20000004100 */
[----:B----4-:R-:W-:Y:S01]  /*6f50*/  F2FP.F16.E5M2.UNPACK_B R58, R76 ;  /* 0x0000004cff3a723e */ /* 0x010fe200020004ff */
[----:B------:R-:W-:Y:S01]  /*6f60*/  HADD2.F32 R50, -RZ, R50.H1_H1 ;  /* 0x30000032ff327230 */ /* 0x000fe20000004100 */
[----:B------:R-:W-:Y:S01]  /*6f70*/  F2FP.F16.E5M2.UNPACK_B R62, R77 ;  /* 0x0000004dff3e723e */ /* 0x000fe200020004ff */
[--C-:B------:R-:W-:Y:S01]  /*6f80*/  HADD2.F32 R53, -RZ, R54.reuse.H0_H0 ;  /* 0x20000036ff357230 */ /* 0x100fe20000004100 */
[----:B------:R-:W-:Y:S01]  /*6f90*/  F2FP.F16.E5M2.UNPACK_B R66, R78 ;  /* 0x0000004eff42723e */ /* 0x000fe200020004ff */
[----:B------:R-:W-:Y:S01]  /*6fa0*/  HADD2.F32 R54, -RZ, R54.H1_H1 ;  /* 0x30000036ff367230 */ /* 0x000fe20000004100 */
[----:B------:R-:W-:Y:S01]  /*6fb0*/  F2FP.F16.E5M2.UNPACK_B R69, R79 ;  /* 0x0000004fff45723e */ /* 0x000fe200020004ff */
[--C-:B------:R-:W-:Y:S01]  /*6fc0*/  HADD2.F32 R57, -RZ, R58.reuse.H0_H0 ;  /* 0x2000003aff397230 */ /* 0x100fe20000004100 */
[----:B------:R-:W-:Y:S01]  /*6fd0*/  F2FP.F16.E5M2.UNPACK_B R75, R75.H1 ;  /* 0x0000004bff4b723e */ /* 0x000fe200030004ff */
[----:B------:R-:W-:Y:S01]  /*6fe0*/  UIADD3 UR4, UPT, UPT, UR5, 0xc0, URZ ;  /* 0x000000c005047890 */ /* 0x000fe2000fffe0ff */
[----:B------:R-:W-:Y:S01]  /*6ff0*/  HADD2.F32 R59, -RZ, R58.H1_H1 ;  /* 0x3000003aff3b7230 */ /* 0x000fe20000004100 */
[----:B------:R-:W-:Y:S01]  /*7000*/  F2FP.F16.E5M2.UNPACK_B R76, R76.H1 ;  /* 0x0000004cff4c723e */ /* 0x000fe200030004ff */
[--C-:B------:R-:W-:Y:S01]  /*7010*/  HADD2.F32 R61, -RZ, R62.reuse.H0_H0 ;  /* 0x2000003eff3d7230 */ /* 0x100fe20000004100 */
[----:B------:R-:W-:Y:S01]  /*7020*/  F2FP.F16.E5M2.UNPACK_B R77, R77.H1 ;  /* 0x0000004dff4d723e */ /* 0x000fe200030004ff */
[----:B------:R-:W-:Y:S01]  /*7030*/  HADD2.F32 R62, -RZ, R62.H1_H1 ;  /* 0x3000003eff3e7230 */ /* 0x000fe20000004100 */
[----:B------:R-:W-:Y:S01]  /*7040*/  F2FP.F16.E5M2.UNPACK_B R78, R78.H1 ;  /* 0x0000004eff4e723e */ /* 0x000fe200030004ff */
[--C-:B------:R-:W-:Y:S01]  /*7050*/  HADD2.F32 R65, -RZ, R66.reuse.H0_H0 ;  /* 0x20000042ff417230 */ /* 0x100fe20000004100 */
[----:B--2---:R-:W-:Y:S01]  /*7060*/  UPRMT UR4, UR6, 0x654, UR4 ;  /* 0x0000065406047896 */ /* 0x004fe20008000004 */
        /* <DEDUP_REMOVED lines=8> */
[----:B------:R-:W-:Y:S01]  /*70f0*/  SYNCS.ARRIVE.TRANS64.RED.A1T0 RZ, [UR4], RZ ;  /* 0x000000ffffff79a7 */ /* 0x000fe20008100404 */
        /* <DEDUP_REMOVED lines=15> */
[--C-:B------:R-:W-:Y:S02]  /*71f0*/  HADD2.F32 R47, -RZ, R73.reuse.H0_H0 ;  /* 0x20000049ff2f7230 */ /* 0x100fe40000004100 */
[C---:B------:R-:W-:Y:S01]  /*7200*/  FMUL R10, R38.reuse, R10 ;  /* 0x0000000a260a7220 */ /* 0x040fe20000400000 */
[C---:B------:R-:W-:Y:S01]  /*7210*/  FFMA R6, R41.reuse, R43, R6 ;  /* 0x0000002b29067223 */ /* 0x040fe20000000006 */
[----:B------:R-:W-:Y:S02]  /*7220*/  HADD2.F32 R48, -RZ, R73.H1_H1 ;  /* 0x30000049ff307230 */ /* 0x000fe40000004100 */
[C---:B------:R-:W-:Y:S01]  /*7230*/  FFMA R7, R41.reuse, R44, R7 ;  /* 0x0000002c29077223 */ /* 0x040fe20000000007 */
[C---:B------:R-:W-:Y:S01]  /*7240*/  FFMA R8, R41.reuse, R45, R8 ;  /* 0x0000002d29087223 */ /* 0x040fe20000000008 */
[C---:B------:R-:W-:Y:S01]  /*7250*/  FFMA R9, R41.reuse, R46, R9 ;  /* 0x0000002e29097223 */ /* 0x040fe20000000009 */
[----:B------:R-:W-:Y:S01]  /*7260*/  FFMA R10, R41, R47, R10 ;  /* 0x0000002f290a7223 */ /* 0x000fe2000000000a */
[----:B------:R-:W-:Y:S01]  /*7270*/  HADD2.F32 R43, -RZ, R69.H0_H0 ;  /* 0x20000045ff2b7230 */ /* 0x000fe20000004100 */
[----:B-1----:R-:W-:Y:S01]  /*7280*/  F2FP.SATFINITE.E5M2.F32.PACK_AB_MERGE_C R96, R7, R6, RZ ;  /* 0x000000060760723e */ /* 0x002fe200048060ff */
[C---:B------:R-:W-:Y:S01]  /*7290*/  FMUL R11, R38.reuse, R11 ;  /* 0x0000000b260b7220 */ /* 0x040fe20000400000 */
[--C-:B------:R-:W-:Y:S02]  /*72a0*/  HADD2.F32 R51, -RZ, R74.reuse.H0_H0 ;  /* 0x2000004aff337230 */ /* 0x100fe40000004100 */
[C---:B------:R-:W-:Y:S01]  /*72b0*/  FMUL R14, R38.reuse, R14 ;  /* 0x0000000e260e7220 */ /* 0x040fe20000400000 */
[----:B------:R-:W-:Y:S01]  /*72c0*/  HADD2.F32 R52, -RZ, R74.H1_H1 ;  /* 0x3000004aff347230 */ /* 0x000fe20000004100 */
[----:B------:R-:W-:Y:S01]  /*72d0*/  F2FP.SATFINITE.E5M2.F32.PACK_AB_MERGE_C R96, R5, R4, R96 ;  /* 0x000000040560723e */ /* 0x000fe20004806060 */
[C---:B------:R-:W-:Y:S01]  /*72e0*/  FFMA R11, R41.reuse, R48, R11 ;  /* 0x00000030290b7223 */ /* 0x040fe2000000000b */
[C---:B------:R-:W-:Y:S01]  /*72f0*/  FFMA R12, R41.reuse, R49, R12 ;  /* 0x00000031290c7223 */ /* 0x040fe2000000000c */
[C---:B------:R-:W-:Y:S01]  /*7300*/  FFMA R13, R41.reuse, R50, R13 ;  /* 0x00000032290d7223 */ /* 0x040fe2000000000d */
[----:B------:R-:W-:Y:S01]  /*7310*/  FFMA R14, R41, R51, R14 ;  /* 0x00000033290e7223 */ /* 0x000fe2000000000e */
[C---:B------:R-:W-:Y:S01]  /*7320*/  FMUL R15, R38.reuse, R15 ;  /* 0x0000000f260f7220 */ /* 0x040fe20000400000 */
[----:B------:R-:W-:Y:S01]  /*7330*/  F2FP.F16.E5M2.UNPACK_B R79, R79.H1 ;  /* 0x0000004fff4f723e */ /* 0x000fe200030004ff */
[--C-:B------:R-:W-:Y:S01]  /*7340*/  HADD2.F32 R55, -RZ, R75.reuse.H0_H0 ;  /* 0x2000004bff377230 */ /* 0x100fe20000004100 */
[----:B------:R-:W-:Y:S01]  /*7350*/  F2FP.SATFINITE.E5M2.F32.PACK_AB_MERGE_C R97, R11, R10, RZ ;  /* 0x0000000a0b61723e */ /* 0x000fe200048060ff */
[C---:B------:R-:W-:Y:S01]  /*7360*/  FFMA R15, R41.reuse, R52, R15 ;  /* 0x00000034290f7223 */ /* 0x040fe2000000000f */
[C---:B------:R-:W-:Y:S01]  /*7370*/  FFMA R16, R41.reuse, R53, R16 ;  /* 0x0000003529107223 */ /* 0x040fe20000000010 */
[----:B------:R-:W-:Y:S01]  /*7380*/  FFMA R17, R41, R54, R17 ;  /* 0x0000003629117223 */ /* 0x000fe20000000011 */
[----:B------:R-:W-:Y:S01]  /*7390*/  F2FP.SATFINITE.E5M2.F32.PACK_AB_MERGE_C R97, R9, R8, R97 ;  /* 0x000000080961723e */ /* 0x000fe20004806061 */
[----:B------:R-:W-:Y:S01]  /*73a0*/  HADD2.F32 R56, -RZ, R75.H1_H1 ;  /* 0x3000004bff387230 */ /* 0x000fe20000004100 */
[----:B------:R-:W-:Y:S01]  /*73b0*/  F2FP.SATFINITE.E5M2.F32.PACK_AB_MERGE_C R98, R15, R14, RZ ;  /* 0x0000000e0f62723e */ /* 0x000fe200048060ff */
[C---:B------:R-:W-:Y:S01]  /*73c0*/  FMUL R18, R38.reuse, R18 ;  /* 0x0000001226127220 */ /* 0x040fe20000400000 */
[C---:B------:R-:W-:Y:S01]  /*73d0*/  FMUL R19, R38.reuse, R19 ;  /* 0x0000001326137220 */ /* 0x040fe20000400000 */
[--C-:B------:R-:W-:Y:S02]  /*73e0*/  HADD2.F32 R58, -RZ, R76.reuse.H0_H0 ;  /* 0x2000004cff3a7230 */ /* 0x100fe40000004100 */
[C---:B------:R-:W-:Y:S01]  /*73f0*/  FMUL R3, R38.reuse, R22 ;  /* 0x0000001626037220 */ /* 0x040fe20000400000 */
[C---:B------:R-:W-:Y:S01]  /*7400*/  FFMA R18, R41.reuse, R55, R18 ;  /* 0x0000003729127223 */ /* 0x040fe20000000012 */
[----:B------:R-:W-:Y:S02]  /*7410*/  HADD2.F32 R60, -RZ, R76.H1_H1 ;  /* 0x3000004cff3c7230 */ /* 0x000fe40000004100 */
        /* <DEDUP_REMOVED lines=42> */
[----:B------:R-:W-:Y:S03]  /*76c0*/  IADD3 R70, PT, PT, R36, 0x1, RZ ;  /* 0x0000000124467810 */ /* 0x000fe60007ffe0ff */
        /* <DEDUP_REMOVED lines=10> */
[----:B------:R-:W-:Y:S02]  /*7770*/  UIADD3 UR9, UPT, UPT, UR49, 0x40, URZ ;  /* 0x0000004031097890 */ /* 0x000fe4000fffe0ff */
[----:B------:R-:W-:Y:S01]  /*7780*/  UIADD3 UR8, UPT, UPT, UR44, 0x3200, URZ ;  /* 0x000032002c087890 */ /* 0x000fe2000fffe0ff */
[----:B------:R-:W-:Y:S01]  /*7790*/  UMOV UR10, UR50 ;  /* 0x00000032000a7c82 */ /* 0x000fe20008000000 */
[----:B------:R-:W-:Y:S01]  /*77a0*/  UMOV UR11, UR36 ;  /* 0x00000024000b7c82 */ /* 0x000fe20008000000 */
[----:B--2---:R-:W-:Y:S04]  /*77b0*/  UIADD3 UR4, UP0, UPT, UR6, 0x680, URZ ;  /* 0x0000068006047890 */ /* 0x004fe8000ff1e0ff */
[----:B------:R-:W-:Y:S09]  /*77c0*/  UIADD3.X UR5, UPT, UPT, URZ, UR7, URZ, UP0, !UPT ;  /* 0x00000007ff057290 */ /* 0x000ff200087fe4ff */
[----:B------:R2:W-:Y:S01]  /*77d0*/  UTMASTG.3D [UR8], [UR4] ;  /* 0x00000008040073b5 */ /* 0x0005e20008010000 */
[----:B------:R0:W-:Y:S01]  /*77e0*/  UTMACMDFLUSH ;  /* 0x00000000000079b7 */ /* 0x0001e20000000000 */
[----:B--2---:R-:W-:Y:S04]  /*77f0*/  DEPBAR.LE SB0, 0x1 ;  /* 0x000080400000791a */ /* 0x004fe80000000000 */
.L_x_111:
[----:B------:R-:W-:Y:S05]  /*7800*/  BSYNC.RECONVERGENT B0 ;  /* 0x0000000000007941 */ /* 0x000fea0003800200 */
.L_x_110:
[----:B------:R-:W-:Y:S01]  /*7810*/  BAR.SYNC.DEFER_BLOCKING 0x1, 0x80 ;  /* 0x0042000000007b1d */ /* 0x000fe20000010000 */
[----:B------:R-:W-:Y:S01]  /*7820*/  ISETP.NE.AND P0, PT, R87, 0x2, PT ;  /* 0x000000025700780c */ /* 0x000fe20003f05270 */
[----:B------:R-:W-:Y:S01]  /*7830*/  UISETP.NE.AND UP0, UPT, UR45, URZ, UPT ;  /* 0x000000ff2d00728c */ /* 0x000fe2000bf05270 */
[----:B------:R-:W-:Y:S01]  /*7840*/  ISETP.NE.AND P1, PT, R70, 0x4, PT ;  /* 0x000000044600780c */ /* 0x000fe20003f25270 */
[----:B------:R-:W-:Y:S01]  /*7850*/  UIADD3 UR20, UPT, UPT, UR37, UR62, URZ ;  /* 0x0000003e25147290 */ /* 0x000fe2000fffe0ff */
[----:B------:R-:W-:Y:S01]  /*7860*/  SEL R0, RZ, 0x1, P0 ;  /* 0x00000001ff007807 */ /* 0x000fe20000000000 */
[----:B------:R-:W-:Y:S01]  /*7870*/  UIADD3 UR16, UPT, UPT, UR38, UR59, URZ ;  /* 0x0000003b26107290 */ /* 0x000fe2000fffe0ff */
[----:B------:R-:W-:Y:S02]  /*7880*/  SEL R3, RZ, 0x1, P1 ;  /* 0x00000001ff037807 */ /* 0x000fe40000800000 */
[----:B------:R-:W-:Y:S02]  /*7890*/  LOP3.LUT R91, R91, R0, RZ, 0x3c, !PT ;  /* 0x000000005b5b7212 */ /* 0x000fe400078e3cff */
[----:B------:R-:W-:Y:S02]  /*78a0*/  LOP3.LUT R92, R92, R3, RZ, 0x3c, !PT ;  /* 0x000000035c5c7212 */ /* 0x000fe400078e3cff */
[----:B------:R-:W-:Y:S02]  /*78b0*/  SEL R87, R87, RZ, P0 ;  /* 0x000000ff57577207 */ /* 0x000fe40000000000 */
[----:B------:R-:W-:Y:S01]  /*78c0*/  SEL R36, R70, RZ, P1 ;  /* 0x000000ff46247207 */ /* 0x000fe20000800000 */
[----:B------:R-:W-:Y:S01]  /*78d0*/  UMOV UR36, UR58 ;  /* 0x0000003a00247c82 */ /* 0x000fe20008000000 */
[----:B------:R-:W-:Y:S05]  /*78e0*/  BRA.U UP0, `(.L_x_112) ;  /* 0xffffffd500987547 */ /* 0x000fea000b83ffff */
[----:B------:R-:W-:Y:S05]  /*78f0*/  EXIT ;  /* 0x000000000000794d */ /* 0x000fea0003800000 */
.L_x_24:
[----:B-1----:R1:W2:Y:S02]  /*7900*/  SYNCS.PHASECHK.TRANS64.TRYWAIT P0, [R0+URZ+0xf0], R3 ;  /* 0x0000f003000075a7 */ /* 0x0022a400080011ff */
[----:B--2---:R-:W-:Y:S05]  /*7910*/  @!P0 NANOSLEEP.SYNCS 0x989680 ;  /* 0x009896800000895d */ /* 0x004fea0003900000 */
[----:B------:R-:W2:Y:S02]  /*7920*/  @!P0 SYNCS.PHASECHK.TRANS64 P0, [R0+URZ+0xf0], R3 ;  /* 0x0000f003000085a7 */ /* 0x000ea400080010ff */
[----:B--2---:R-:W-:Y:S05]  /*7930*/  @!P0 BRA `(.L_x_24) ;  /* 0xfffffffc00f08947 */ /* 0x004fea000383ffff */
[----:B------:R-:W-:Y:S05]  /*7940*/  BRA `(.L_x_113) ;  /* 0xffffffa000247947 */ /* 0x000fea000383ffff */
.L_x_27:
[----:B-1----:R-:W-:-:S07]  /*7950*/  MOV R0, UR33 ;  /* 0x0000002100007c02 */ /* 0x002fce0008000f00 */
.L_x_114:
[----:B-1----:R1:W2:Y:S02]  /*7960*/  SYNCS.PHASECHK.TRANS64.TRYWAIT P0, [R0+URZ+0x28], R3 ;  /* 0x00002803000075a7 */ /* 0x0022a400080011ff */
[----:B--2---:R-:W-:Y:S05]  /*7970*/  @!P0 NANOSLEEP.SYNCS 0x989680 ;  /* 0x009896800000895d */ /* 0x004fea0003900000 */
[----:B------:R-:W2:Y:S02]  /*7980*/  @!P0 SYNCS.PHASECHK.TRANS64 P0, [R0+URZ+0x28], R3 ;  /* 0x00002803000085a7 */ /* 0x000ea400080010ff */
[----:B--2---:R-:W-:Y:S05]  /*7990*/  @!P0 BRA `(.L_x_114) ;  /* 0xfffffffc00f08947 */ /* 0x004fea000383ffff */
[----:B------:R-:W-:Y:S05]  /*79a0*/  BRA `(.L_x_26) ;  /* 0xffffffa000687947 */ /* 0x000fea000383ffff */
.L_x_34:
[----:B-1----:R-:W-:-:S07]  /*79b0*/  MOV R0, UR17 ;  /* 0x0000001100007c02 */ /* 0x002fce0008000f00 */
.L_x_115:
[----:B-1----:R1:W2:Y:S02]  /*79c0*/  SYNCS.PHASECHK.TRANS64.TRYWAIT P0, [R0+URZ+0x28], R3 ;  /* 0x00002803000075a7 */ /* 0x0022a400080011ff */
[----:B--2---:R-:W-:Y:S05]  /*79d0*/  @!P0 NANOSLEEP.SYNCS 0x989680 ;  /* 0x009896800000895d */ /* 0x004fea0003900000 */
[----:B------:R-:W2:Y:S02]  /*79e0*/  @!P0 SYNCS.PHASECHK.TRANS64 P0, [R0+URZ+0x28], R3 ;  /* 0x00002803000085a7 */ /* 0x000ea400080010ff */
[----:B--2---:R-:W-:Y:S05]  /*79f0*/  @!P0 BRA `(.L_x_115) ;  /* 0xfffffffc00f08947 */ /* 0x004fea000383ffff */
[----:B------:R-:W-:Y:S05]  /*7a00*/  BRA `(.L_x_33) ;  /* 0xffffffa400287947 */ /* 0x000fea000383ffff */
.L_x_39:
[----:B-1----:R1:W2:Y:S02]  /*7a10*/  SYNCS.PHASECHK.TRANS64.TRYWAIT P0, [R3+URZ+0x80], R0 ;  /* 0x00008000030075a7 */ /* 0x0022a400080011ff */
[----:B--2---:R-:W-:Y:S05]  /*7a20*/  @!P0 NANOSLEEP.SYNCS 0x989680 ;  /* 0x009896800000895d */ /* 0x004fea0003900000 */
[----:B------:R-:W2:Y:S02]  /*7a30*/  @!P0 SYNCS.PHASECHK.TRANS64 P0, [R3+URZ+0x80], R0 ;  /* 0x00008000030085a7 */ /* 0x000ea400080010ff */
[----:B--2---:R-:W-:Y:S05]  /*7a40*/  @!P0 BRA `(.L_x_39) ;  /* 0xfffffffc00f08947 */ /* 0x004fea000383ffff */
[----:B------:R-:W-:Y:S05]  /*7a50*/  BRA `(.L_x_116) ;  /* 0xffffffa400c87947 */ /* 0x000fea000383ffff */
.L_x_43:
[----:B-1----:R-:W-:-:S07]  /*7a60*/  MOV R0, UR4 ;  /* 0x0000000400007c02 */ /* 0x002fce0008000f00 */
.L_x_117:
[----:B-1----:R1:W2:Y:S02]  /*7a70*/  SYNCS.PHASECHK.TRANS64.TRYWAIT P0, [R0+URZ], R3 ;  /* 0x00000003000075a7 */ /* 0x0022a400080011ff */
[----:B--2---:R-:W-:Y:S05]  /*7a80*/  @!P0 NANOSLEEP.SYNCS 0x989680 ;  /* 0x009896800000895d */ /* 0x004fea0003900000 */
[----:B------:R-:W2:Y:S02]  /*7a90*/  @!P0 SYNCS.PHASECHK.TRANS64 P0, [R0+URZ], R3 ;  /* 0x00000003000085a7 */ /* 0x000ea400080010ff */
[----:B--2---:R-:W-:Y:S05]  /*7aa0*/  @!P0 BRA `(.L_x_117) ;  /* 0xfffffffc00f08947 */ /* 0x004fea000383ffff */
[----:B------:R-:W-:Y:S05]  /*7ab0*/  BRA `(.L_x_118) ;  /* 0xffffffac006c7947 */ /* 0x000fea000383ffff */
.L_x_44:
[----:B------:R-:W-:-:S07]  /*7ac0*/  MOV R0, UR5 ;  /* 0x0000000500007c02 */ /* 0x000fce0008000f00 */
.L_x_119:
[----:B-1----:R1:W2:Y:S02]  /*7ad0*/  SYNCS.PHASECHK.TRANS64.TRYWAIT P0, [R0+URZ], R3 ;  /* 0x00000003000075a7 */ /* 0x0022a400080011ff */
[----:B--2---:R-:W-:Y:S05]  /*7ae0*/  @!P0 NANOSLEEP.SYNCS 0x989680 ;  /* 0x009896800000895d */ /* 0x004fea0003900000 */
[----:B------:R-:W2:Y:S02]  /*7af0*/  @!P0 SYNCS.PHASECHK.TRANS64 P0, [R0+URZ], R3 ;  /* 0x00000003000085a7 */ /* 0x000ea400080010ff */
[----:B--2---:R-:W-:Y:S05]  /*7b00*/  @!P0 BRA `(.L_x_119) ;  /* 0xfffffffc00f08947 */ /* 0x004fea000383ffff */
[----:B------:R-:W-:Y:S05]  /*7b10*/  BRA `(.L_x_120) ;  /* 0xffffffac00787947 */ /* 0x000fea000383ffff */
.L_x_45:
[----:B------:R-:W-:-:S07]  /*7b20*/  MOV R0, UR5 ;  /* 0x0000000500007c02 */ /* 0x000fce0008000f00 */
.L_x_121:
[----:B-1----:R1:W2:Y:S02]  /*7b30*/  SYNCS.PHASECHK.TRANS64.TRYWAIT P0, [R0+URZ], R3 ;  /* 0x00000003000075a7 */ /* 0x0022a400080011ff */
[----:B--2---:R-:W-:Y:S05]  /*7b40*/  @!P0 NANOSLEEP.SYNCS 0x989680 ;  /* 0x009896800000895d */ /* 0x004fea0003900000 */
[----:B------:R-:W2:Y:S02]  /*7b50*/  @!P0 SYNCS.PHASECHK.TRANS64 P0, [R0+URZ], R3 ;  /* 0x00000003000085a7 */ /* 0x000ea400080010ff */
[----:B--2---:R-:W-:Y:S05]  /*7b60*/  @!P0 BRA `(.L_x_121) ;  /* 0xfffffffc00f08947 */ /* 0x004fea000383ffff */
[----:B------:R-:W-:Y:S05]  /*7b70*/  BRA `(.L_x_122) ;  /* 0xffffffac00847947 */ /* 0x000fea000383ffff */
.L_x_46:
[----:B------:R-:W-:-:S07]  /*7b80*/  MOV R0, UR5 ;  /* 0x0000000500007c02 */ /* 0x000fce0008000f00 */
.L_x_123:
[----:B-1----:R1:W2:Y:S02]  /*7b90*/  SYNCS.PHASECHK.TRANS64.TRYWAIT P0, [R0+URZ], R3 ;  /* 0x00000003000075a7 */ /* 0x0022a400080011ff */
[----:B--2---:R-:W-:Y:S05]  /*7ba0*/  @!P0 NANOSLEEP.SYNCS 0x989680 ;  /* 0x009896800000895d */ /* 0x004fea0003900000 */
[----:B------:R-:W2:Y:S02]  /*7bb0*/  @!P0 SYNCS.PHASECHK.TRANS64 P0, [R0+URZ], R3 ;  /* 0x00000003000085a7 */ /* 0x000ea400080010ff */
[----:B--2---:R-:W-:Y:S05]  /*7bc0*/  @!P0 BRA `(.L_x_123) ;  /* 0xfffffffc00f08947 */ /* 0x004fea000383ffff */
[----:B------:R-:W-:Y:S05]  /*7bd0*/  BRA `(.L_x_124) ;  /* 0xffffffac00907947 */ /* 0x000fea000383ffff */
.L_x_49:
[----:B--2---:R2:W3:Y:S02]  /*7be0*/  SYNCS.PHASECHK.TRANS64.TRYWAIT P0, [R2+URZ+0xe0], R5 ;  /* 0x0000e005020075a7 */ /* 0x0044e400080011ff */
[----:B---3--:R-:W-:Y:S05]  /*7bf0*/  @!P0 NANOSLEEP.SYNCS 0x989680 ;  /* 0x009896800000895d */ /* 0x008fea0003900000 */
[----:B------:R-:W3:Y:S02]  /*7c00*/  @!P0 SYNCS.PHASECHK.TRANS64 P0, [R2+URZ+0xe0], R5 ;  /* 0x0000e005020085a7 */ /* 0x000ee400080010ff */
[----:B---3--:R-:W-:Y:S05]  /*7c10*/  @!P0 BRA `(.L_x_49) ;  /* 0xfffffffc00f08947 */ /* 0x008fea000383ffff */
[----:B------:R-:W-:Y:S05]  /*7c20*/  BRA `(.L_x_125) ;  /* 0xffffffac00f47947 */ /* 0x000fea000383ffff */
.L_x_50:
[----:B------:R-:W-:-:S07]  /*7c30*/  MOV R2, UR4 ;  /* 0x0000000400027c02 */ /* 0x000fce0008000f00 */
.L_x_126:
[----:B--2---:R2:W3:Y:S02]  /*7c40*/  SYNCS.PHASECHK.TRANS64.TRYWAIT P0, [R2+URZ+0x90], R5 ;  /* 0x00009005020075a7 */ /* 0x0044e400080011ff */
[----:B---3--:R-:W-:Y:S05]  /*7c50*/  @!P0 NANOSLEEP.SYNCS 0x989680 ;  /* 0x009896800000895d */ /* 0x008fea0003900000 */
[----:B------:R-:W3:Y:S02]  /*7c60*/  @!P0 SYNCS.PHASECHK.TRANS64 P0, [R2+URZ+0x90], R5 ;  /* 0x00009005020085a7 */ /* 0x000ee400080010ff */
[----:B---3--:R-:W-:Y:S05]  /*7c70*/  @!P0 BRA `(.L_x_126) ;  /* 0xfffffffc00f08947 */ /* 0x008fea000383ffff */
[----:B------:R-:W-:Y:S05]  /*7c80*/  BRA `(.L_x_127) ;  /* 0xffffffb000047947 */ /* 0x000fea000383ffff */
.L_x_51:
[----:B--2---:R2:W3:Y:S02]  /*7c90*/  SYNCS.PHASECHK.TRANS64.TRYWAIT P1, [R2+URZ+0x80], R5 ;  /* 0x00008005020075a7 */ /* 0x0044e400080211ff */
[----:B---3--:R-:W-:Y:S05]  /*7ca0*/  @!P1 NANOSLEEP.SYNCS 0x989680 ;  /* 0x009896800000995d */ /* 0x008fea0003900000 */
[----:B------:R-:W3:Y:S02]  /*7cb0*/  @!P1 SYNCS.PHASECHK.TRANS64 P1, [R2+URZ+0x80], R5 ;  /* 0x00008005020095a7 */ /* 0x000ee400080210ff */
[----:B---3--:R-:W-:Y:S05]  /*7cc0*/  @!P1 BRA `(.L_x_51) ;  /* 0xfffffffc00f09947 */ /* 0x008fea000383ffff */
[----:B------:R-:W-:Y:S05]  /*7cd0*/  BRA `(.L_x_128) ;  /* 0xffffffb000347947 */ /* 0x000fea000383ffff */
.L_x_54:
[----:B------:R-:W-:-:S07]  /*7ce0*/  MOV R0, UR4 ;  /* 0x0000000400007c02 */ /* 0x000fce0008000f00 */
.L_x_129:
[----:B--2---:R2:W3:Y:S02]  /*7cf0*/  SYNCS.PHASECHK.TRANS64.TRYWAIT P0, [R0+URZ+0x90], R3 ;  /* 0x00009003000075a7 */ /* 0x0044e400080011ff */
[----:B---3--:R-:W-:Y:S05]  /*7d00*/  @!P0 NANOSLEEP.SYNCS 0x989680 ;  /* 0x009896800000895d */ /* 0x008fea0003900000 */
[----:B------:R-:W3:Y:S02]  /*7d10*/  @!P0 SYNCS.PHASECHK.TRANS64 P0, [R0+URZ+0x90], R3 ;  /* 0x00009003000085a7 */ /* 0x000ee400080010ff */
[----:B---3--:R-:W-:Y:S05]  /*7d20*/  @!P0 BRA `(.L_x_129) ;  /* 0xfffffffc00f08947 */ /* 0x008fea000383ffff */
[----:B------:R-:W-:Y:S05]  /*7d30*/  BRA `(.L_x_53) ;  /* 0xffffffb000887947 */ /* 0x000fea000383ffff */
.L_x_61:
[----:B-1----:R1:W2:Y:S02]  /*7d40*/  SYNCS.PHASECHK.TRANS64.TRYWAIT P1, [R0+URZ+0x80], R5 ;  /* 0x00008005000075a7 */ /* 0x0022a400080211ff */
[----:B--2---:R-:W-:Y:S05]  /*7d50*/  @!P1 NANOSLEEP.SYNCS 0x989680 ;  /* 0x009896800000995d */ /* 0x004fea0003900000 */
[----:B------:R-:W2:Y:S02]  /*7d60*/  @!P1 SYNCS.PHASECHK.TRANS64 P1, [R0+URZ+0x80], R5 ;  /* 0x00008005000095a7 */ /* 0x000ea400080210ff */
[----:B--2---:R-:W-:Y:S05]  /*7d70*/  @!P1 BRA `(.L_x_61) ;  /* 0xfffffffc00f09947 */ /* 0x004fea000383ffff */
[----:B------:R-:W-:Y:S05]  /*7d80*/  BRA `(.L_x_130) ;  /* 0xffffffb400e87947 */ /* 0x000fea000383ffff */
.L_x_62:
[----:B------:R-:W-:-:S07]  /*7d90*/  MOV R3, UR19 ;  /* 0x0000001300037c02 */ /* 0x000fce0008000f00 */
.L_x_131:
[----:B-1----:R1:W2:Y:S02]  /*7da0*/  SYNCS.PHASECHK.TRANS64.TRYWAIT P0, [R3+URZ+0xc0], R0 ;  /* 0x0000c000030075a7 */ /* 0x0022a400080011ff */
[----:B--2---:R-:W-:Y:S05]  /*7db0*/  @!P0 NANOSLEEP.SYNCS 0x989680 ;  /* 0x009896800000895d */ /* 0x004fea0003900000 */
[----:B------:R-:W2:Y:S02]  /*7dc0*/  @!P0 SYNCS.PHASECHK.TRANS64 P0, [R3+URZ+0xc0], R0 ;  /* 0x0000c000030085a7 */ /* 0x000ea400080010ff */
[----:B--2---:R-:W-:Y:S05]  /*7dd0*/  @!P0 BRA `(.L_x_131) ;  /* 0xfffffffc00f08947 */ /* 0x004fea000383ffff */
[----:B------:R-:W-:Y:S05]  /*7de0*/  BRA `(.L_x_132) ;  /* 0xffffffb8001c7947 */ /* 0x000fea000383ffff */
.L_x_65:
[----:B------:R-:W-:Y:S07]  /*7df0*/  MOV R0, UR6 ;  /* 0x0000000600007c02 */ /* 0x000fee0008000f00 */
.L_x_133:
[----:B-1----:R1:W2:Y:S02]  /*7e00*/  SYNCS.PHASECHK.TRANS64.TRYWAIT P0, [R0+URZ], R3 ;  /* 0x00000003000075a7 */ /* 0x0022a400080011ff */
[----:B--2---:R-:W-:Y:S05]  /*7e10*/  @!P0 NANOSLEEP.SYNCS 0x989680 ;  /* 0x009896800000895d */ /* 0x004fea0003900000 */
[----:B------:R-:W2:Y:S02]  /*7e20*/  @!P0 SYNCS.PHASECHK.TRANS64 P0, [R0+URZ], R3 ;  /* 0x00000003000085a7 */ /* 0x000ea400080010ff */
[----:B--2---:R-:W-:Y:S05]  /*7e30*/  @!P0 BRA `(.L_x_133) ;  /* 0xfffffffc00f08947 */ /* 0x004fea000383ffff */
[----:B------:R-:W-:Y:S05]  /*7e40*/  BRA `(.L_x_64) ;  /* 0xffffffb800547947 */ /* 0x000fea000383ffff */
.L_x_68:
[----:B------:R-:W-:-:S07]  /*7e50*/  MOV R0, UR4 ;  /* 0x0000000400007c02 */ /* 0x000fce0008000f00 */
.L_x_134:
[----:B--2---:R2:W4:Y:S02]  /*7e60*/  SYNCS.PHASECHK.TRANS64.TRYWAIT P0, [R0+URZ], R3 ;  /* 0x00000003000075a7 */ /* 0x00452400080011ff */
[----:B----4-:R-:W-:Y:S05]  /*7e70*/  @!P0 NANOSLEEP.SYNCS 0x989680 ;  /* 0x009896800000895d */ /* 0x010fea0003900000 */
[----:B------:R-:W4:Y:S02]  /*7e80*/  @!P0 SYNCS.PHASECHK.TRANS64 P0, [R0+URZ], R3 ;  /* 0x00000003000085a7 */ /* 0x000f2400080010ff */
[----:B----4-:R-:W-:Y:S05]  /*7e90*/  @!P0 BRA `(.L_x_134) ;  /* 0xfffffffc00f08947 */ /* 0x010fea000383ffff */
[----:B------:R-:W-:Y:S05]  /*7ea0*/  BRA `(.L_x_135) ;  /* 0xffffffb800f47947 */ /* 0x000fea000383ffff */
.L_x_69:
[----:B------:R-:W-:-:S07]  /*7eb0*/  MOV R0, UR5 ;  /* 0x0000000500007c02 */ /* 0x000fce0008000f00 */
.L_x_136:
[----:B-1----:R1:W2:Y:S02]  /*7ec0*/  SYNCS.PHASECHK.TRANS64.TRYWAIT P0, [R0+URZ], R3 ;  /* 0x00000003000075a7 */ /* 0x0022a400080011ff */
[----:B--2---:R-:W-:Y:S05]  /*7ed0*/  @!P0 NANOSLEEP.SYNCS 0x989680 ;  /* 0x009896800000895d */ /* 0x004fea0003900000 */
[----:B------:R-:W2:Y:S02]  /*7ee0*/  @!P0 SYNCS.PHASECHK.TRANS64 P0, [R0+URZ], R3 ;  /* 0x00000003000085a7 */ /* 0x000ea400080010ff */
[----:B--2---:R-:W-:Y:S05]  /*7ef0*/  @!P0 BRA `(.L_x_136) ;  /* 0xfffffffc00f08947 */ /* 0x004fea000383ffff */
[----:B------:R-:W-:Y:S05]  /*7f00*/  BRA `(.L_x_137) ;  /* 0xffffffbc00007947 */ /* 0x000fea000383ffff */
.L_x_70:
[----:B------:R-:W-:-:S07]  /*7f10*/  MOV R0, UR5 ;  /* 0x0000000500007c02 */ /* 0x000fce0008000f00 */
.L_x_138:
[----:B-1----:R1:W2:Y:S02]  /*7f20*/  SYNCS.PHASECHK.TRANS64.TRYWAIT P0, [R0+URZ], R3 ;  /* 0x00000003000075a7 */ /* 0x0022a400080011ff */
[----:B--2---:R-:W-:Y:S05]  /*7f30*/  @!P0 NANOSLEEP.SYNCS 0x989680 ;  /* 0x009896800000895d */ /* 0x004fea0003900000 */
[----:B------:R-:W2:Y:S02]  /*7f40*/  @!P0 SYNCS.PHASECHK.TRANS64 P0, [R0+URZ], R3 ;  /* 0x00000003000085a7 */ /* 0x000ea400080010ff */
[----:B--2---:R-:W-:Y:S05]  /*7f50*/  @!P0 BRA `(.L_x_138) ;  /* 0xfffffffc00f08947 */ /* 0x004fea000383ffff */
[----:B------:R-:W-:Y:S05]  /*7f60*/  BRA `(.L_x_139) ;  /* 0xffffffbc000c7947 */ /* 0x000fea000383ffff */
.L_x_71:
[----:B------:R-:W-:-:S07]  /*7f70*/  MOV R0, UR4 ;  /* 0x0000000400007c02 */ /* 0x000fce0008000f00 */
.L_x_140:
[----:B-1----:R1:W2:Y:S02]  /*7f80*/  SYNCS.PHASECHK.TRANS64.TRYWAIT P0, [R0+URZ], R3 ;  /* 0x00000003000075a7 */ /* 0x0022a400080011ff */
[----:B--2---:R-:W-:Y:S05]  /*7f90*/  @!P0 NANOSLEEP.SYNCS 0x989680 ;  /* 0x009896800000895d */ /* 0x004fea0003900000 */
[----:B------:R-:W2:Y:S02]  /*7fa0*/  @!P0 SYNCS.PHASECHK.TRANS64 P0, [R0+URZ], R3 ;  /* 0x00000003000085a7 */ /* 0x000ea400080010ff */
[----:B--2---:R-:W-:Y:S05]  /*7fb0*/  @!P0 BRA `(.L_x_140) ;  /* 0xfffffffc00f08947 */ /* 0x004fea000383ffff */
[----:B------:R-:W-:Y:S05]  /*7fc0*/  BRA `(.L_x_141) ;  /* 0xffffffbc00187947 */ /* 0x000fea000383ffff */
.L_x_76:
[----:B--2---:R2:W3:Y:S02]  /*7fd0*/  SYNCS.PHASECHK.TRANS64.TRYWAIT P0, [R12+URZ+0x80], R9 ;  /* 0x000080090c0075a7 */ /* 0x0044e400080011ff */
[----:B---3--:R-:W-:Y:S05]  /*7fe0*/  @!P0 NANOSLEEP.SYNCS 0x989680 ;  /* 0x009896800000895d */ /* 0x008fea0003900000 */
[----:B------:R-:W3:Y:S02]  /*7ff0*/  @!P0 SYNCS.PHASECHK.TRANS64 P0, [R12+URZ+0x80], R9 ;  /* 0x000080090c0085a7 */ /* 0x000ee400080010ff */
[----:B---3--:R-:W-:Y:S05]  /*8000*/  @!P0 BRA `(.L_x_76) ;  /* 0xfffffffc00f08947 */ /* 0x008fea000383ffff */
[----:B------:R-:W-:Y:S05]  /*8010*/  BRA `(.L_x_142) ;  /* 0xffffffc000387947 */ /* 0x000fea000383ffff */
.L_x_79:
[----:B------:R-:W-:Y:S07]  /*8020*/  MOV R0, UR21 ;  /* 0x0000001500007c02 */ /* 0x000fee0008000f00 */
.L_x_143:
[----:B--2---:R2:W3:Y:S02]  /*8030*/  SYNCS.PHASECHK.TRANS64.TRYWAIT P2, [R0+URZ+0x78], R11 ;  /* 0x0000780b000075a7 */ /* 0x0044e400080411ff */
[----:B---3--:R-:W-:Y:S05]  /*8040*/  @!P2 NANOSLEEP.SYNCS 0x989680 ;  /* 0x009896800000a95d */ /* 0x008fea0003900000 */
[----:B------:R-:W3:Y:S02]  /*8050*/  @!P2 SYNCS.PHASECHK.TRANS64 P2, [R0+URZ+0x78], R11 ;  /* 0x0000780b0000a5a7 */ /* 0x000ee400080410ff */
[----:B---3--:R-:W-:Y:S05]  /*8060*/  @!P2 BRA `(.L_x_143) ;  /* 0xfffffffc00f0a947 */ /* 0x008fea000383ffff */
[----:B------:R-:W-:Y:S05]  /*8070*/  BRA `(.L_x_78) ;  /* 0xffffffc400a07947 */ /* 0x000fea000383ffff */
.L_x_82:
[----:B--2---:R-:W-:Y:S07]  /*8080*/  MOV R0, UR21 ;  /* 0x0000001500007c02 */ /* 0x004fee0008000f00 */
.L_x_144:
[----:B--2---:R2:W3:Y:S02]  /*8090*/  SYNCS.PHASECHK.TRANS64.TRYWAIT P0, [R0+URZ+0x60], R9 ;  /* 0x00006009000075a7 */ /* 0x0044e400080011ff */
[----:B---3--:R-:W-:Y:S05]  /*80a0*/  @!P0 NANOSLEEP.SYNCS 0x989680 ;  /* 0x009896800000895d */ /* 0x008fea0003900000 */
[----:B------:R-:W3:Y:S02]  /*80b0*/  @!P0 SYNCS.PHASECHK.TRANS64 P0, [R0+URZ+0x60], R9 ;  /* 0x00006009000085a7 */ /* 0x000ee400080010ff */
[----:B---3--:R-:W-:Y:S05]  /*80c0*/  @!P0 BRA `(.L_x_144) ;  /* 0xfffffffc00f08947 */ /* 0x008fea000383ffff */
[----:B------:R-:W-:Y:S05]  /*80d0*/  BRA `(.L_x_145) ;  /* 0xffffffc400fc7947 */ /* 0x000fea000383ffff */
.L_x_83:
[----:B------:R-:W-:Y:S07]  /*80e0*/  MOV R0, UR21 ;  /* 0x0000001500007c02 */ /* 0x000fee0008000f00 */
.L_x_146:
[----:B--2---:R2:W3:Y:S02]  /*80f0*/  SYNCS.PHASECHK.TRANS64.TRYWAIT P0, [R0+URZ+0x68], R9 ;  /* 0x00006809000075a7 */ /* 0x0044e400080011ff */
[----:B---3--:R-:W-:Y:S05]  /*8100*/  @!P0 NANOSLEEP.SYNCS 0x989680 ;  /* 0x009896800000895d */ /* 0x008fea0003900000 */
[----:B------:R-:W3:Y:S02]  /*8110*/  @!P0 SYNCS.PHASECHK.TRANS64 P0, [R0+URZ+0x68], R9 ;  /* 0x00006809000085a7 */ /* 0x000ee400080010ff */
[----:B---3--:R-:W-:Y:S05]  /*8120*/  @!P0 BRA `(.L_x_146) ;  /* 0xfffffffc00f08947 */ /* 0x008fea000383ffff */
[----:B------:R-:W-:Y:S05]  /*8130*/  BRA `(.L_x_147) ;  /* 0xffffffc800347947 */ /* 0x000fea000383ffff */
.L_x_85:
[----:B------:R-:W-:-:S07]  /*8140*/  MOV R0, UR21 ;  /* 0x0000001500007c02 */ /* 0x000fce0008000f00 */
.L_x_148:
[----:B---3--:R3:W4:Y:S02]  /*8150*/  SYNCS.PHASECHK.TRANS64.TRYWAIT P0, [R0+URZ+0x60], R3 ;  /* 0x00006003000075a7 */ /* 0x00872400080011ff */
[----:B----4-:R-:W-:Y:S05]  /*8160*/  @!P0 NANOSLEEP.SYNCS 0x989680 ;  /* 0x009896800000895d */ /* 0x010fea0003900000 */
[----:B------:R-:W4:Y:S02]  /*8170*/  @!P0 SYNCS.PHASECHK.TRANS64 P0, [R0+URZ+0x60], R3 ;  /* 0x00006003000085a7 */ /* 0x000f2400080010ff */
[----:B----4-:R-:W-:Y:S05]  /*8180*/  @!P0 BRA `(.L_x_148) ;  /* 0xfffffffc00f08947 */ /* 0x010fea000383ffff */
[----:B------:R-:W-:Y:S05]  /*8190*/  BRA `(.L_x_149) ;  /* 0xffffffc800a47947 */ /* 0x000fea000383ffff */
.L_x_87:
[----:B-1----:R1:W2:Y:S02]  /*81a0*/  SYNCS.PHASECHK.TRANS64.TRYWAIT P0, [R3+URZ+0x80], R0 ;  /* 0x00008000030075a7 */ /* 0x0022a400080011ff */
[----:B--2---:R-:W-:Y:S05]  /*81b0*/  @!P0 NANOSLEEP.SYNCS 0x989680 ;  /* 0x009896800000895d */ /* 0x004fea0003900000 */
[----:B------:R-:W2:Y:S02]  /*81c0*/  @!P0 SYNCS.PHASECHK.TRANS64 P0, [R3+URZ+0x80], R0 ;  /* 0x00008000030085a7 */ /* 0x000ea400080010ff */
[----:B--2---:R-:W-:Y:S05]  /*81d0*/  @!P0 BRA `(.L_x_87) ;  /* 0xfffffffc00f08947 */ /* 0x004fea000383ffff */
[----:B------:R-:W-:Y:S05]  /*81e0*/  BRA `(.L_x_150) ;  /* 0xffffffcc006c7947 */ /* 0x000fea000383ffff */
.L_x_98:
[----:B--2---:R2:W1:Y:S02]  /*81f0*/  SYNCS.PHASECHK.TRANS64.TRYWAIT P1, [R2+URZ+0x50], R5 ;  /* 0x00005005020075a7 */ /* 0x00446400080211ff */
[----:B-1----:R-:W-:Y:S05]  /*8200*/  @!P1 NANOSLEEP.SYNCS 0x989680 ;  /* 0x009896800000995d */ /* 0x002fea0003900000 */
[----:B------:R-:W1:Y:S02]  /*8210*/  @!P1 SYNCS.PHASECHK.TRANS64 P1, [R2+URZ+0x50], R5 ;  /* 0x00005005020095a7 */ /* 0x000e6400080210ff */
[----:B-1----:R-:W-:Y:S05]  /*8220*/  @!P1 BRA `(.L_x_98) ;  /* 0xfffffffc00f09947 */ /* 0x002fea000383ffff */
[----:B------:R-:W-:Y:S05]  /*8230*/  BRA `(.L_x_97) ;  /* 0xffffffd800e07947 */ /* 0x000fea000383ffff */
.L_x_100:
[----:B--2---:R2:W4:Y:S02]  /*8240*/  SYNCS.PHASECHK.TRANS64.TRYWAIT P0, [R100+URZ+0xa0], R3 ;  /* 0x0000a003640075a7 */ /* 0x00452400080011ff */
[----:B----4-:R-:W-:Y:S05]  /*8250*/  @!P0 NANOSLEEP.SYNCS 0x989680 ;  /* 0x009896800000895d */ /* 0x010fea0003900000 */
[----:B------:R-:W4:Y:S02]  /*8260*/  @!P0 SYNCS.PHASECHK.TRANS64 P0, [R100+URZ+0xa0], R3 ;  /* 0x0000a003640085a7 */ /* 0x000f2400080010ff */
[----:B----4-:R-:W-:Y:S05]  /*8270*/  @!P0 BRA `(.L_x_100) ;  /* 0xfffffffc00f08947 */ /* 0x010fea000383ffff */
[----:B------:R-:W-:Y:S05]  /*8280*/  BRA `(.L_x_99) ;  /* 0xffffffdc00307947 */ /* 0x000fea000383ffff */
.L_x_108:
[----:B---3--:R3:W4:Y:S02]  /*8290*/  SYNCS.PHASECHK.TRANS64.TRYWAIT P0, [R109+URZ+0x50], R4 ;  /* 0x000050046d0075a7 */ /* 0x00872400080011ff */
[----:B----4-:R-:W-:Y:S05]  /*82a0*/  @!P0 NANOSLEEP.SYNCS 0x989680 ;  /* 0x009896800000895d */ /* 0x010fea0003900000 */
[----:B------:R-:W4:Y:S02]  /*82b0*/  @!P0 SYNCS.PHASECHK.TRANS64 P0, [R109+URZ+0x50], R4 ;  /* 0x000050046d0085a7 */ /* 0x000f2400080010ff */
[----:B----4-:R-:W-:Y:S05]  /*82c0*/  @!P0 BRA `(.L_x_108) ;  /* 0xfffffffc00f08947 */ /* 0x010fea000383ffff */
[----:B------:R-:W-:Y:S05]  /*82d0*/  BRA `(.L_x_107) ;  /* 0xffffffe800247947 */ /* 0x000fea000383ffff */
        .weak           $__internal_0_$__cuda_sm10x_tcgen05_guardrail_trap_col_being_dealloced_not_returned_by_alloc
        .type           $__internal_0_$__cuda_sm10x_tcgen05_guardrail_trap_col_being_dealloced_not_returned_by_alloc,@function
        .size           $__internal_0_$__cuda_sm10x_tcgen05_guardrail_trap_col_being_dealloced_not_returned_by_alloc,($__internal_1_$__cuda_sm10x_tcgen05_guardrail_trap_phase_invalid_during_alloc - $__internal_0_$__cuda_sm10x_tcgen05_guardrail_trap_col_being_dealloced_not_returned_by_alloc)
$__internal_0_$__cuda_sm10x_tcgen05_guardrail_trap_col_being_dealloced_not_returned_by_alloc:
[----:B------:R-:W-:Y:S05]  /*82e0*/  BPT.TRAP 0x1 ;  /* 0x000000040000795c */ /* 0x000fea0000300000 */
[----:B------:R-:W-:-:S04]  /*82f0*/  HFMA2 R3, -RZ, RZ, 0, 0 ;  /* 0x00000000ff037431 */ /* 0x000fc800000001ff */
[----:B------:R-:W-:Y:S05]  /*8300*/  RET.REL.NODEC R2 `(_ZN7cutlass13device_kernelINS_4gemm6kernel13GemmUniversalIN4cute5tupleIJiiiiEEENS1_10collective13CollectiveMmaINS1_35MainloopSm100TmaUmmaWarpSpecializedILi5ELi2ELi4ENS5_IJNS4_1CILi2EEESB_NSA_ILi1EEEEEEEENS5_IJNSA_ILi64EEENSA_ILi128EEENSA_ILi32EEEEEENS_12float_e5m2_tENS5_IJlSC_lEEESJ_SK_NS4_8TiledMMAINS4_8MMA_AtomIJNS4_10MMA_TraitsINS4_19SM100_MMA_F8F6F4_SSEJSJ_SJ_fSF_SG_NS4_17integral_constantINS4_4UMMA5MajorELSR_0EEESS_NSP_INSQ_7ScaleInELST_0EEESU_EEEEEENS4_6LayoutINS5_IJSC_SC_SC_EEENS5_IJNSA_ILi0EEESZ_SZ_EEEEENS5_IJNS4_10UnderscoreES12_S12_EEEEENS4_23SM90_TMA_LOAD_MULTICASTENS4_14ComposedLayoutINS4_7SwizzleILi1ELi4ELi3EEENS4_18smem_ptr_flag_bitsILi8EEENSX_INS5_IJNSA_ILi8EEESH_EEENS5_IJSH_SC_EEEEEEEvNS4_8identityES15_S1F_vS1G_EENS_8epilogue10collective18CollectiveEpilogueINS1I_23Sm100TmaWarpSpecializedILi2ELi2ELi32ELb0ELb0EEEJSI_NS5_IJNSX_ISF_SC_EES1N_EEESJ_SK_SJ_SK_NS1I_6fusion15FusionCallbacksIS1M_NS1P_17LinearCombinationISJ_fSJ_fLNS_15FloatRoundStyleE2EEESI_S1O_JEEENS4_5SM1004TMEM4LOAD26SM100_TMEM_LOAD_16dp32b32xENS4_13SM90_TMA_LOADENS16_INS17_ILi2ELi4ELi3EEES1A_NSX_INS5_IJS1B_SF_EEENS5_IJSF_SC_EEEEEEENS4_39AutoVectorizingCopyWithAssumedAlignmentILi128EEENS4_14SM90_TMA_STOREES24_S26_S26_EEEvvEEEEvNT_6ParamsE) ;  /* 0xffffff7c023c7950 */ /* 0x000fea0003c3ffff */
        .weak           $__internal_1_$__cuda_sm10x_tcgen05_guardrail_trap_phase_invalid_during_alloc
        .type           $__internal_1_$__cuda_sm10x_tcgen05_guardrail_trap_phase_invalid_during_alloc,@function
        .size           $__internal_1_$__cuda_sm10x_tcgen05_guardrail_trap_phase_invalid_during_alloc,($__internal_2_$__cuda_sm10x_tcgen05_guardrail_trap_unallocated_columns_being_dealloced - $__internal_1_$__cuda_sm10x_tcgen05_guardrail_trap_phase_invalid_during_alloc)
$__internal_1_$__cuda_sm10x_tcgen05_guardrail_trap_phase_invalid_during_alloc:
[----:B------:R-:W-:Y:S05]  /*8310*/  BPT.TRAP 0x1 ;  /* 0x000000040000795c */ /* 0x000fea0000300000 */
[----:B------:R-:W-:-:S04]  /*8320*/  MOV R5, 0x0 ;  /* 0x0000000000057802 */ /* 0x000fc80000000f00 */
[----:B------:R-:W-:Y:S05]  /*8330*/  RET.REL.NODEC R4 `(_ZN7cutlass13device_kernelINS_4gemm6kernel13GemmUniversalIN4cute5tupleIJiiiiEEENS1_10collective13CollectiveMmaINS1_35MainloopSm100TmaUmmaWarpSpecializedILi5ELi2ELi4ENS5_IJNS4_1CILi2EEESB_NSA_ILi1EEEEEEEENS5_IJNSA_ILi64EEENSA_ILi128EEENSA_ILi32EEEEEENS_12float_e5m2_tENS5_IJlSC_lEEESJ_SK_NS4_8TiledMMAINS4_8MMA_AtomIJNS4_10MMA_TraitsINS4_19SM100_MMA_F8F6F4_SSEJSJ_SJ_fSF_SG_NS4_17integral_constantINS4_4UMMA5MajorELSR_0EEESS_NSP_INSQ_7ScaleInELST_0EEESU_EEEEEENS4_6LayoutINS5_IJSC_SC_SC_EEENS5_IJNSA_ILi0EEESZ_SZ_EEEEENS5_IJNS4_10UnderscoreES12_S12_EEEEENS4_23SM90_TMA_LOAD_MULTICASTENS4_14ComposedLayoutINS4_7SwizzleILi1ELi4ELi3EEENS4_18smem_ptr_flag_bitsILi8EEENSX_INS5_IJNSA_ILi8EEESH_EEENS5_IJSH_SC_EEEEEEEvNS4_8identityES15_S1F_vS1G_EENS_8epilogue10collective18CollectiveEpilogueINS1I_23Sm100TmaWarpSpecializedILi2ELi2ELi32ELb0ELb0EEEJSI_NS5_IJNSX_ISF_SC_EES1N_EEESJ_SK_SJ_SK_NS1I_6fusion15FusionCallbacksIS1M_NS1P_17LinearCombinationISJ_fSJ_fLNS_15FloatRoundStyleE2EEESI_S1O_JEEENS4_5SM1004TMEM4LOAD26SM100_TMEM_LOAD_16dp32b32xENS4_13SM90_TMA_LOADENS16_INS17_ILi2ELi4ELi3EEES1A_NSX_INS5_IJS1B_SF_EEENS5_IJSF_SC_EEEEEEENS4_39AutoVectorizingCopyWithAssumedAlignmentILi128EEENS4_14SM90_TMA_STOREES24_S26_S26_EEEvvEEEEvNT_6ParamsE) ;  /* 0xffffff7c04307950 */ /* 0x000fea0003c3ffff */
        .weak           $__internal_2_$__cuda_sm10x_tcgen05_guardrail_trap_unallocated_columns_being_dealloced
        .type           $__internal_2_$__cuda_sm10x_tcgen05_guardrail_trap_unallocated_columns_being_dealloced,@function
        .size           $__internal_2_$__cuda_sm10x_tcgen05_guardrail_trap_unallocated_columns_being_dealloced,(.L_x_152 - $__internal_2_$__cuda_sm10x_tcgen05_guardrail_trap_unallocated_columns_being_dealloced)
$__internal_2_$__cuda_sm10x_tcgen05_guardrail_trap_unallocated_columns_being_dealloced:
[----:B------:R-:W-:Y:S05]  /*8340*/  BPT.TRAP 0x1 ;  /* 0x000000040000795c */ /* 0x000fea0000300000 */
[----:B------:R-:W-:-:S04]  /*8350*/  HFMA2 R3, -RZ, RZ, 0, 0 ;  /* 0x00000000ff037431 */ /* 0x000fc800000001ff */
[----:B------:R-:W-:Y:S05]  /*8360*/  RET.REL.NODEC R2 `(_ZN7cutlass13device_kernelINS_4gemm6kernel13GemmUniversalIN4cute5tupleIJiiiiEEENS1_10collective13CollectiveMmaINS1_35MainloopSm100TmaUmmaWarpSpecializedILi5ELi2ELi4ENS5_IJNS4_1CILi2EEESB_NSA_ILi1EEEEEEEENS5_IJNSA_ILi64EEENSA_ILi128EEENSA_ILi32EEEEEENS_12float_e5m2_tENS5_IJlSC_lEEESJ_SK_NS4_8TiledMMAINS4_8MMA_AtomIJNS4_10MMA_TraitsINS4_19SM100_MMA_F8F6F4_SSEJSJ_SJ_fSF_SG_NS4_17integral_constantINS4_4UMMA5MajorELSR_0EEESS_NSP_INSQ_7ScaleInELST_0EEESU_EEEEEENS4_6LayoutINS5_IJSC_SC_SC_EEENS5_IJNSA_ILi0EEESZ_SZ_EEEEENS5_IJNS4_10UnderscoreES12_S12_EEEEENS4_23SM90_TMA_LOAD_MULTICASTENS4_14ComposedLayoutINS4_7SwizzleILi1ELi4ELi3EEENS4_18smem_ptr_flag_bitsILi8EEENSX_INS5_IJNSA_ILi8EEESH_EEENS5_IJSH_SC_EEEEEEEvNS4_8identityES15_S1F_vS1G_EENS_8epilogue10collective18CollectiveEpilogueINS1I_23Sm100TmaWarpSpecializedILi2ELi2ELi32ELb0ELb0EEEJSI_NS5_IJNSX_ISF_SC_EES1N_EEESJ_SK_SJ_SK_NS1I_6fusion15FusionCallbacksIS1M_NS1P_17LinearCombinationISJ_fSJ_fLNS_15FloatRoundStyleE2EEESI_S1O_JEEENS4_5SM1004TMEM4LOAD26SM100_TMEM_LOAD_16dp32b32xENS4_13SM90_TMA_LOADENS16_INS17_ILi2ELi4ELi3EEES1A_NSX_INS5_IJS1B_SF_EEENS5_IJSF_SC_EEEEEEENS4_39AutoVectorizingCopyWithAssumedAlignmentILi128EEENS4_14SM90_TMA_STOREES24_S26_S26_EEEvvEEEEvNT_6ParamsE) ;  /* 0xffffff7c02247950 */ /* 0x000fea0003c3ffff */
.L_x_151:
[----:B------:R-:W-:-:S00]  /*8370*/  BRA `(.L_x_151) ;  /* 0xfffffffc00fc7947 */ /* 0x000fc0000383ffff */
[----:B------:R-:W-:-:S00]  /*8380*/  NOP ;  /* 0x0000000000007918 */ /* 0x000fc00000000000 */
[----:B------:R-:W-:-:S00]  /*8390*/  NOP ;  /* 0x0000000000007918 */ /* 0x000fc00000000000 */
[----:B------:R-:W-:-:S00]  /*83a0*/  NOP ;  /* 0x0000000000007918 */ /* 0x000fc00000000000 */
[----:B------:R-:W-:-:S00]  /*83b0*/  NOP ;  /* 0x0000000000007918 */ /* 0x000fc00000000000 */
[----:B------:R-:W-:-:S00]  /*83c0*/  NOP ;  /* 0x0000000000007918 */ /* 0x000fc00000000000 */
[----:B------:R-:W-:-:S00]  /*83d0*/  NOP ;  /* 0x0000000000007918 */ /* 0x000fc00000000000 */
[----:B------:R-:W-:-:S00]  /*83e0*/  NOP ;  /* 0x0000000000007918 */ /* 0x000fc00000000000 */
[----:B------:R-:W-:-:S00]  /*83f0*/  NOP ;  /* 0x0000000000007918 */ /* 0x000fc00000000000 */
.L_x_152:


//--------------------- .nv.global.init           --------------------------
	.section	.nv.global.init,"aw",@progbits
.nv.global.init:
	.type		$str$27,@object
	.size		$str$27,($str$28 - $str$27)
$str$27:
        /*0000*/ 	.byte	0x28, 0x61, 0x64, 0x64, 0x72, 0x65, 0x73, 0x73, 0x20, 0x26, 0x20, 0x6d, 0x61, 0x73, 0x6b, 0x29
        /*0010*/ 	.byte	0x20, 0x3d, 0x3d, 0x20, 0x30, 0x00
	.type		$str$28,@object
	.size		$str$28,($str$26 - $str$28)
$str$28:
        /*0016*/ 	.byte	0x2f, 0x74, 0x6d, 0x70, 0x2f, 0x63, 0x75, 0x74, 0x6c, 0x61, 0x73, 0x73, 0x5f, 0x73, 0x77, 0x65
        /*0026*/ 	.byte	0x65, 0x70, 0x5f, 0x73, 0x72, 0x63, 0x2f, 0x69, 0x6e, 0x63, 0x6c, 0x75, 0x64, 0x65, 0x2f, 0x63
        /*0036*/ 	.byte	0x75, 0x74, 0x65, 0x2f, 0x70, 0x6f, 0x69, 0x6e, 0x74, 0x65, 0x72, 0x5f, 0x66, 0x6c, 0x61, 0x67
        /*0046*/ 	.byte	0x67, 0x65, 0x64, 0x2e, 0x68, 0x70, 0x70, 0x00
	.type		$str$26,@object
	.size		$str$26,($str$25 - $str$26)
$str$26:
        /*004e*/ 	.byte	0x2f, 0x74, 0x6d, 0x70, 0x2f, 0x63, 0x75, 0x74, 0x6c, 0x61, 0x73, 0x73, 0x5f, 0x73, 0x77, 0x65
        /*005e*/ 	.byte	0x65, 0x70, 0x5f, 0x73, 0x72, 0x63, 0x2f, 0x69, 0x6e, 0x63, 0x6c, 0x75, 0x64, 0x65, 0x2f, 0x63
        /*006e*/ 	.byte	0x75, 0x74, 0x65, 0x2f, 0x61, 0x74, 0x6f, 0x6d, 0x2f, 0x63, 0x6f, 0x70, 0x79, 0x5f, 0x74, 0x72
        /*007e*/ 	.byte	0x61, 0x69, 0x74, 0x73, 0x5f, 0x73, 0x6d, 0x31, 0x30, 0x30, 0x2e, 0x68, 0x70, 0x70, 0x00
	.type		$str$25,@object
	.size		$str$25,(__unnamed_1 - $str$25)
$str$25:
        /*008d*/ 	.byte	0x28, 0x28, 0x75, 0x69, 0x6e, 0x74, 0x33, 0x32, 0x5f, 0x74, 0x28, 0x74, 0x68, 0x72, 0x65, 0x61
        /*009d*/ 	.byte	0x64, 0x49, 0x64, 0x78, 0x2e, 0x78, 0x29, 0x20, 0x2f, 0x20, 0x33, 0x32, 0x29, 0x20, 0x25, 0x20
        /*00ad*/ 	.byte	0x34, 0x29, 0x20, 0x3d, 0x3d, 0x20, 0x28, 0x28, 0x28, 0x74, 0x6d, 0x65, 0x6d, 0x5f, 0x61, 0x64
        /*00bd*/ 	.byte	0x64, 0x72, 0x20, 0x3e, 0x3e, 0x20, 0x31, 0x36, 0x29, 0x20, 0x2f, 0x20, 0x33, 0x32, 0x29, 0x20
        /*00cd*/ 	.byte	0x25, 0x20, 0x34, 0x29, 0x00
	.type		__unnamed_1,@object
	.size		__unnamed_1,(__unnamed_2 - __unnamed_1)
__unnamed_1:
        /*00d2*/ 	.byte	0x61, 0x75, 0x74, 0x6f, 0x20, 0x63, 0x75, 0x74, 0x65, 0x3a, 0x3a, 0x61, 0x73, 0x5f, 0x70, 0x6f
        /* <DEDUP_REMOVED lines=24> */
        /*0262*/ 	.byte	0x3c, 0x34, 0x30, 0x39, 0x36, 0x3e, 0x3e, 0x3e, 0x3e, 0x5d, 0x00
	.type		__unnamed_2,@object
	.size		__unnamed_2,(.L_2 - __unnamed_2)
__unnamed_2:
        /* <DEDUP_REMOVED lines=40> */
        /*04ed*/ 	.byte	0x74, 0x65, 0x3a, 0x3a, 0x43, 0x3c, 0x30, 0x3e, 0x3e, 0x3e, 0x3e, 0x5d, 0x00
.L_2:


//--------------------- .nv.shared._ZN7cutlass13device_kernelINS_4gemm6kernel13GemmUniversalIN4cute5tupleIJiiiiEEENS1_10collective13CollectiveMmaINS1_35MainloopSm100TmaUmmaWarpSpecializedILi5ELi2ELi4ENS5_IJNS4_1CILi2EEESB_NSA_ILi1EEEEEEEENS5_IJNSA_ILi64EEENSA_ILi128EEENSA_ILi32EEEEEENS_12float_e5m2_tENS5_IJlSC_lEEESJ_SK_NS4_8TiledMMAINS4_8MMA_AtomIJNS4_10MMA_TraitsINS4_19SM100_MMA_F8F6F4_SSEJSJ_SJ_fSF_SG_NS4_17integral_constantINS4_4UMMA5MajorELSR_0EEESS_NSP_INSQ_7ScaleInELST_0EEESU_EEEEEENS4_6LayoutINS5_IJSC_SC_SC_EEENS5_IJNSA_ILi0EEESZ_SZ_EEEEENS5_IJNS4_10UnderscoreES12_S12_EEEEENS4_23SM90_TMA_LOAD_MULTICASTENS4_14ComposedLayoutINS4_7SwizzleILi1ELi4ELi3EEENS4_18smem_ptr_flag_bitsILi8EEENSX_INS5_IJNSA_ILi8EEESH_EEENS5_IJSH_SC_EEEEEEEvNS4_8identityES15_S1F_vS1G_EENS_8epilogue10collective18CollectiveEpilogueINS1I_23Sm100TmaWarpSpecializedILi2ELi2ELi32ELb0ELb0EEEJSI_NS5_IJNSX_ISF_SC_EES1N_EEESJ_SK_SJ_SK_NS1I_6fusion15FusionCallbacksIS1M_NS1P_17LinearCombinationISJ_fSJ_fLNS_15FloatRoundStyleE2EEESI_S1O_JEEENS4_5SM1004TMEM4LOAD26SM100_TMEM_LOAD_16dp32b32xENS4_13SM90_TMA_LOADENS16_INS17_ILi2ELi4ELi3EEES1A_NSX_INS5_IJS1B_SF_EEENS5_IJSF_SC_EEEEEEENS4_39AutoVectorizingCopyWithAssumedAlignmentILi128EEENS4_14SM90_TMA_STOREES24_S26_S26_EEEvvEEEEvNT_6ParamsE --------------------------
	.section	.nv.shared._ZN7cutlass13device_kernelINS_4gemm6kernel13GemmUniversalIN4cute5tupleIJiiiiEEENS1_10collective13CollectiveMmaINS1_35MainloopSm100TmaUmmaWarpSpecializedILi5ELi2ELi4ENS5_IJNS4_1CILi2EEESB_NSA_ILi1EEEEEEEENS5_IJNSA_ILi64EEENSA_ILi128EEENSA_ILi32EEEEEENS_12float_e5m2_tENS5_IJlSC_lEEESJ_SK_NS4_8TiledMMAINS4_8MMA_AtomIJNS4_10MMA_TraitsINS4_19SM100_MMA_F8F6F4_SSEJSJ_SJ_fSF_SG_NS4_17integral_constantINS4_4UMMA5MajorELSR_0EEESS_NSP_INSQ_7ScaleInELST_0EEESU_EEEEEENS4_6LayoutINS5_IJSC_SC_SC_EEENS5_IJNSA_ILi0EEESZ_SZ_EEEEENS5_IJNS4_10UnderscoreES12_S12_EEEEENS4_23SM90_TMA_LOAD_MULTICASTENS4_14ComposedLayoutINS4_7SwizzleILi1ELi4ELi3EEENS4_18smem_ptr_flag_bitsILi8EEENSX_INS5_IJNSA_ILi8EEESH_EEENS5_IJSH_SC_EEEEEEEvNS4_8identityES15_S1F_vS1G_EENS_8epilogue10collective18CollectiveEpilogueINS1I_23Sm100TmaWarpSpecializedILi2ELi2ELi32ELb0ELb0EEEJSI_NS5_IJNSX_ISF_SC_EES1N_EEESJ_SK_SJ_SK_NS1I_6fusion15FusionCallbacksIS1M_NS1P_17LinearCombinationISJ_fSJ_fLNS_15FloatRoundStyleE2EEESI_S1O_JEEENS4_5SM1004TMEM4LOAD26SM100_TMEM_LOAD_16dp32b32xENS4_13SM90_TMA_LOADENS16_INS17_ILi2ELi4ELi3EEES1A_NSX_INS5_IJS1B_SF_EEENS5_IJSF_SC_EEEEEEENS4_39AutoVectorizingCopyWithAssumedAlignmentILi128EEENS4_14SM90_TMA_STOREES24_S26_S26_EEEvvEEEEvNT_6ParamsE,"aw",@nobits
	.sectionflags	@""
	.align	16
	.zero		1024


//--------------------- .nv.shared.reserved.0     --------------------------
	.section	.nv.shared.reserved.0,"aw",@nobits
	.weak		__nv_reservedSMEM_offset_0_alias
	.size		__nv_reservedSMEM_offset_0_alias, 0, 64
	.other		__nv_reservedSMEM_offset_0_alias,@"STO_CUDA_RESERVED_SHARED STV_DEFAULT"
__nv_reservedSMEM_offset_0_alias:
	.zero		0
.nv.shared.reserved.0:
	.zero		64
	.weak		__nv_reservedSMEM_tcgen05_partition
	.type		__nv_reservedSMEM_tcgen05_partition,@object
	.size		__nv_reservedSMEM_tcgen05_partition,(.L_0 - __nv_reservedSMEM_tcgen05_partition)
__nv_reservedSMEM_tcgen05_partition:
	.zero		32
.L_0:


//--------------------- .nv.global                --------------------------
	.section	.nv.global,"aw",@nobits
.nv.global:
	.type		_ZN40_INTERNAL_1a7498fe_4_k_cu_0ba69817_103504cute1_E,@object
	.size		_ZN40_INTERNAL_1a7498fe_4_k_cu_0ba69817_103504cute1_E,(_ZN40_INTERNAL_1a7498fe_4_k_cu_0ba69817_103504cuda3std3__45__cpo6cbeginE - _ZN40_INTERNAL_1a7498fe_4_k_cu_0ba69817_103504cute1_E)
_ZN40_INTERNAL_1a7498fe_4_k_cu_0ba69817_103504cute1_E:
	.zero		1
	.type		_ZN40_INTERNAL_1a7498fe_4_k_cu_0ba69817_103504cuda3std3__45__cpo6cbeginE,@object
	.size		_ZN40_INTERNAL_1a7498fe_4_k_cu_0ba69817_103504cuda3std3__45__cpo6cbeginE,(_ZN40_INTERNAL_1a7498fe_4_k_cu_0ba69817_103504cuda3std3__48in_placeE - _ZN40_INTERNAL_1a7498fe_4_k_cu_0ba69817_103504cuda3std3__45__cpo6cbeginE)
_ZN40_INTERNAL_1a7498fe_4_k_cu_0ba69817_103504cuda3std3__45__cpo6cbeginE:
	.zero		1
	.type		_ZN40_INTERNAL_1a7498fe_4_k_cu_0ba69817_103504cuda3std3__48in_placeE,@object
	.size		_ZN40_INTERNAL_1a7498fe_4_k_cu_0ba69817_103504cuda3std3__48in_placeE,(_ZN40_INTERNAL_1a7498fe_4_k_cu_0ba69817_103504cuda3std6ranges3__45__cpo9iter_moveE - _ZN40_INTERNAL_1a7498fe_4_k_cu_0ba69817_103504cuda3std3__48in_placeE)
_ZN40_INTERNAL_1a7498fe_4_k_cu_0ba69817_103504cuda3std3__48in_placeE:
	.zero		1
	.type		_ZN40_INTERNAL_1a7498fe_4_k_cu_0ba69817_103504cuda3std6ranges3__45__cpo9iter_moveE,@object
	.size		_ZN40_INTERNAL_1a7498fe_4_k_cu_0ba69817_103504cuda3std6ranges3__45__cpo9iter_moveE,(_ZN40_INTERNAL_1a7498fe_4_k_cu_0ba69817_103504cuda3std3__45__cpo5beginE - _ZN40_INTERNAL_1a7498fe_4_k_cu_0ba69817_103504cuda3std6ranges3__45__cpo9iter_moveE)
_ZN40_INTERNAL_1a7498fe_4_k_cu_0ba69817_103504cuda3std6ranges3__45__cpo9iter_moveE:
	.zero		1
	.type		_ZN40_INTERNAL_1a7498fe_4_k_cu_0ba69817_103504cuda3std3__45__cpo5beginE,@object
	.size		_ZN40_INTERNAL_1a7498fe_4_k_cu_0ba69817_103504cuda3std3__45__cpo5beginE,(_ZN40_INTERNAL_1a7498fe_4_k_cu_0ba69817_103504cuda3std3__442_GLOBAL__N__1a7498fe_4_k_cu_0ba69817_103506ignoreE - _ZN40_INTERNAL_1a7498fe_4_k_cu_0ba69817_103504cuda3std3__45__cpo5beginE)
_ZN40_INTERNAL_1a7498fe_4_k_cu_0ba69817_103504cuda3std3__45__cpo5beginE:
	.zero		1
	.type		_ZN40_INTERNAL_1a7498fe_4_k_cu_0ba69817_103504cuda3std3__442_GLOBAL__N__1a7498fe_4_k_cu_0ba69817_103506ignoreE,@object
	.size		_ZN40_INTERNAL_1a7498fe_4_k_cu_0ba69817_103504cuda3std3__442_GLOBAL__N__1a7498fe_4_k_cu_0ba69817_103506ignoreE,(_ZN40_INTERNAL_1a7498fe_4_k_cu_0ba69817_103504cute7productE - _ZN40_INTERNAL_1a7498fe_4_k_cu_0ba69817_103504cuda3std3__442_GLOBAL__N__1a7498fe_4_k_cu_0ba69817_103506ignoreE)
_ZN40_INTERNAL_1a7498fe_4_k_cu_0ba69817_103504cuda3std3__442_GLOBAL__N__1a7498fe_4_k_cu_0ba69817_103506ignoreE:
	.zero		1
	.type		_ZN40_INTERNAL_1a7498fe_4_k_cu_0ba69817_103504cute7productE,@object
	.size		_ZN40_INTERNAL_1a7498fe_4_k_cu_0ba69817_103504cute7productE,(_ZN40_INTERNAL_1a7498fe_4_k_cu_0ba69817_103504cuda3std3__45__cpo3endE - _ZN40_INTERNAL_1a7498fe_4_k_cu_0ba69817_103504cute7productE)
_ZN40_INTERNAL_1a7498fe_4_k_cu_0ba69817_103504cute7productE:
	.zero		1
	.type		_ZN40_INTERNAL_1a7498fe_4_k_cu_0ba69817_103504cuda3std3__45__cpo3endE,@object
	.size		_ZN40_INTERNAL_1a7498fe_4_k_cu_0ba69817_103504cuda3std3__45__cpo3endE,(_ZN40_INTERNAL_1a7498fe_4_k_cu_0ba69817_103504cuda3std3__419piecewise_constructE - _ZN40_INTERNAL_1a7498fe_4_k_cu_0ba69817_103504cuda3std3__45__cpo3endE)
_ZN40_INTERNAL_1a7498fe_4_k_cu_0ba69817_103504cuda3std3__45__cpo3endE:
	.zero		1
	.type		_ZN40_INTERNAL_1a7498fe_4_k_cu_0ba69817_103504cuda3std3__419piecewise_constructE,@object
	.size		_ZN40_INTERNAL_1a7498fe_4_k_cu_0ba69817_103504cuda3std3__419piecewise_constructE,(_ZN40_INTERNAL_1a7498fe_4_k_cu_0ba69817_103504cuda3std3__45__cpo4cendE - _ZN40_INTERNAL_1a7498fe_4_k_cu_0ba69817_103504cuda3std3__419piecewise_constructE)
_ZN40_INTERNAL_1a7498fe_4_k_cu_0ba69817_103504cuda3std3__419piecewise_constructE:
	.zero		1
	.type		_ZN40_INTERNAL_1a7498fe_4_k_cu_0ba69817_103504cuda3std3__45__cpo4cendE,@object
	.size		_ZN40_INTERNAL_1a7498fe_4_k_cu_0ba69817_103504cuda3std3__45__cpo4cendE,(_ZN40_INTERNAL_1a7498fe_4_k_cu_0ba69817_103504cuda3std6ranges3__45__cpo4swapE - _ZN40_INTERNAL_1a7498fe_4_k_cu_0ba69817_103504cuda3std3__45__cpo4cendE)
_ZN40_INTERNAL_1a7498fe_4_k_cu_0ba69817_103504cuda3std3__45__cpo4cendE:
	.zero		1
	.type		_ZN40_INTERNAL_1a7498fe_4_k_cu_0ba69817_103504cuda3std6ranges3__45__cpo4swapE,@object
	.size		_ZN40_INTERNAL_1a7498fe_4_k_cu_0ba69817_103504cuda3std6ranges3__45__cpo4swapE,(.L_10 - _ZN40_INTERNAL_1a7498fe_4_k_cu_0ba69817_103504cuda3std6ranges3__45__cpo4swapE)
_ZN40_INTERNAL_1a7498fe_4_k_cu_0ba69817_103504cuda3std6ranges3__45__cpo4swapE:
	.zero		1
.L_10:


//--------------------- .nv.constant0._ZN7cutlass13device_kernelINS_4gemm6kernel13GemmUniversalIN4cute5tupleIJiiiiEEENS1_10collective13CollectiveMmaINS1_35MainloopSm100TmaUmmaWarpSpecializedILi5ELi2ELi4ENS5_IJNS4_1CILi2EEESB_NSA_ILi1EEEEEEEENS5_IJNSA_ILi64EEENSA_ILi128EEENSA_ILi32EEEEEENS_12float_e5m2_tENS5_IJlSC_lEEESJ_SK_NS4_8TiledMMAINS4_8MMA_AtomIJNS4_10MMA_TraitsINS4_19SM100_MMA_F8F6F4_SSEJSJ_SJ_fSF_SG_NS4_17integral_constantINS4_4UMMA5MajorELSR_0EEESS_NSP_INSQ_7ScaleInELST_0EEESU_EEEEEENS4_6LayoutINS5_IJSC_SC_SC_EEENS5_IJNSA_ILi0EEESZ_SZ_EEEEENS5_IJNS4_10UnderscoreES12_S12_EEEEENS4_23SM90_TMA_LOAD_MULTICASTENS4_14ComposedLayoutINS4_7SwizzleILi1ELi4ELi3EEENS4_18smem_ptr_flag_bitsILi8EEENSX_INS5_IJNSA_ILi8EEESH_EEENS5_IJSH_SC_EEEEEEEvNS4_8identityES15_S1F_vS1G_EENS_8epilogue10collective18CollectiveEpilogueINS1I_23Sm100TmaWarpSpecializedILi2ELi2ELi32ELb0ELb0EEEJSI_NS5_IJNSX_ISF_SC_EES1N_EEESJ_SK_SJ_SK_NS1I_6fusion15FusionCallbacksIS1M_NS1P_17LinearCombinationISJ_fSJ_fLNS_15FloatRoundStyleE2EEESI_S1O_JEEENS4_5SM1004TMEM4LOAD26SM100_TMEM_LOAD_16dp32b32xENS4_13SM90_TMA_LOADENS16_INS17_ILi2ELi4ELi3EEES1A_NSX_INS5_IJS1B_SF_EEENS5_IJSF_SC_EEEEEEENS4_39AutoVectorizingCopyWithAssumedAlignmentILi128EEENS4_14SM90_TMA_STOREES24_S26_S26_EEEvvEEEEvNT_6ParamsE --------------------------
	.section	.nv.constant0._ZN7cutlass13device_kernelINS_4gemm6kernel13GemmUniversalIN4cute5tupleIJiiiiEEENS1_10collective13CollectiveMmaINS1_35MainloopSm100TmaUmmaWarpSpecializedILi5ELi2ELi4ENS5_IJNS4_1CILi2EEESB_NSA_ILi1EEEEEEEENS5_IJNSA_ILi64EEENSA_ILi128EEENSA_ILi32EEEEEENS_12float_e5m2_tENS5_IJlSC_lEEESJ_SK_NS4_8TiledMMAINS4_8MMA_AtomIJNS4_10MMA_TraitsINS4_19SM100_MMA_F8F6F4_SSEJSJ_SJ_fSF_SG_NS4_17integral_constantINS4_4UMMA5MajorELSR_0EEESS_NSP_INSQ_7ScaleInELST_0EEESU_EEEEEENS4_6LayoutINS5_IJSC_SC_SC_EEENS5_IJNSA_ILi0EEESZ_SZ_EEEEENS5_IJNS4_10UnderscoreES12_S12_EEEEENS4_23SM90_TMA_LOAD_MULTICASTENS4_14ComposedLayoutINS4_7SwizzleILi1ELi4ELi3EEENS4_18smem_ptr_flag_bitsILi8EEENSX_INS5_IJNSA_ILi8EEESH_EEENS5_IJSH_SC_EEEEEEEvNS4_8identityES15_S1F_vS1G_EENS_8epilogue10collective18CollectiveEpilogueINS1I_23Sm100TmaWarpSpecializedILi2ELi2ELi32ELb0ELb0EEEJSI_NS5_IJNSX_ISF_SC_EES1N_EEESJ_SK_SJ_SK_NS1I_6fusion15FusionCallbacksIS1M_NS1P_17LinearCombinationISJ_fSJ_fLNS_15FloatRoundStyleE2EEESI_S1O_JEEENS4_5SM1004TMEM4LOAD26SM100_TMEM_LOAD_16dp32b32xENS4_13SM90_TMA_LOADENS16_INS17_ILi2ELi4ELi3EEES1A_NSX_INS5_IJS1B_SF_EEENS5_IJSF_SC_EEEEEEENS4_39AutoVectorizingCopyWithAssumedAlignmentILi128EEENS4_14SM90_TMA_STOREES24_S26_S26_EEEvvEEEEvNT_6ParamsE,"a",@progbits
	.sectionflags	@""
	.align	4
.nv.constant0._ZN7cutlass13device_kernelINS_4gemm6kernel13GemmUniversalIN4cute5tupleIJiiiiEEENS1_10collective13CollectiveMmaINS1_35MainloopSm100TmaUmmaWarpSpecializedILi5ELi2ELi4ENS5_IJNS4_1CILi2EEESB_NSA_ILi1EEEEEEEENS5_IJNSA_ILi64EEENSA_ILi128EEENSA_ILi32EEEEEENS_12float_e5m2_tENS5_IJlSC_lEEESJ_SK_NS4_8TiledMMAINS4_8MMA_AtomIJNS4_10MMA_TraitsINS4_19SM100_MMA_F8F6F4_SSEJSJ_SJ_fSF_SG_NS4_17integral_constantINS4_4UMMA5MajorELSR_0EEESS_NSP_INSQ_7ScaleInELST_0EEESU_EEEEEENS4_6LayoutINS5_IJSC_SC_SC_EEENS5_IJNSA_ILi0EEESZ_SZ_EEEEENS5_IJNS4_10UnderscoreES12_S12_EEEEENS4_23SM90_TMA_LOAD_MULTICASTENS4_14ComposedLayoutINS4_7SwizzleILi1ELi4ELi3EEENS4_18smem_ptr_flag_bitsILi8EEENSX_INS5_IJNSA_ILi8EEESH_EEENS5_IJSH_SC_EEEEEEEvNS4_8identityES15_S1F_vS1G_EENS_8epilogue10collective18CollectiveEpilogueINS1I_23Sm100TmaWarpSpecializedILi2ELi2ELi32ELb0ELb0EEEJSI_NS5_IJNSX_ISF_SC_EES1N_EEESJ_SK_SJ_SK_NS1I_6fusion15FusionCallbacksIS1M_NS1P_17LinearCombinationISJ_fSJ_fLNS_15FloatRoundStyleE2EEESI_S1O_JEEENS4_5SM1004TMEM4LOAD26SM100_TMEM_LOAD_16dp32b32xENS4_13SM90_TMA_LOADENS16_INS17_ILi2ELi4ELi3EEES1A_NSX_INS5_IJS1B_SF_EEENS5_IJSF_SC_EEEEEEENS4_39AutoVectorizingCopyWithAssumedAlignmentILi128EEENS4_14SM90_TMA_STOREES24_S26_S26_EEEvvEEEEvNT_6ParamsE:
	.zero		2944


//--------------------- SYMBOLS --------------------------

	.type		.nv.reservedSmem.offset0,@object
	.size		.nv.reservedSmem.offset0,0x4
	.type		.nv.reservedSmem.cap,@object
	.size		.nv.reservedSmem.cap,0x4
	.type		__assertfail,@function
